// auto-generated by cutlass_sweep.conv — config: {"arch": "sm_100", "cluster_m": 1, "cluster_n": 1, "conv_kind": "wgrad", "dtype": "fp16", "ndim": 2, "tile_k": 32, "tile_m": 128, "tile_n": 64}
#include "cutlass/cutlass.h"
#include "cute/tensor.hpp"
#include "cutlass/kernel_hardware_info.hpp"
#include "cutlass/conv/convolution.h"
#include "cutlass/conv/dispatch_policy.hpp"
#include "cutlass/conv/collective/collective_builder.hpp"
#include "cutlass/conv/kernel/conv_universal.hpp"
#include "cutlass/conv/device/conv_universal_adapter.hpp"
#include "cutlass/epilogue/collective/collective_builder.hpp"

using namespace cute;
using Elem = cutlass::half_t;
using Acc  = float;
using LayoutAB = cutlass::layout::TensorNHWC;
using LayoutC  = cutlass::layout::TensorKCSR;
constexpr auto ConvOp = cutlass::conv::Operator::kWgrad;
using TileShape    = Shape<_128, Shape<_64>, Shape<_32>>;
using ClusterShape = Shape<_1, _1, _1>;

using CollectiveEpilogue = typename cutlass::epilogue::collective::CollectiveBuilder<
    cutlass::arch::Sm100, cutlass::arch::OpClassTensorOp,
    TileShape, ClusterShape,
    cutlass::epilogue::collective::EpilogueTileAuto,
    Acc, Acc,
    Elem, LayoutC, 128 / cutlass::sizeof_bits<Elem>::value,
    Elem, LayoutC, 128 / cutlass::sizeof_bits<Elem>::value,
    cutlass::epilogue::collective::EpilogueScheduleAuto
  >::CollectiveOp;

using CollectiveMainloop = typename cutlass::conv::collective::CollectiveBuilder<
    cutlass::arch::Sm100, cutlass::arch::OpClassTensorOp, ConvOp,
    Elem, LayoutAB, 128 / cutlass::sizeof_bits<Elem>::value,
    Elem, LayoutAB, 128 / cutlass::sizeof_bits<Elem>::value,
    Acc,
    TileShape, ClusterShape,
    cutlass::conv::collective::StageCountAutoCarveout<
        static_cast<int>(sizeof(typename CollectiveEpilogue::SharedStorage))>,
    cutlass::conv::collective::KernelScheduleAuto
  >::CollectiveOp;

using ProblemShape = cutlass::conv::ConvProblemShape<
    ConvOp, CollectiveMainloop::DispatchPolicy::NumSpatialDimensions>;
using ConvKernel = cutlass::conv::kernel::ConvUniversal<
    ProblemShape, CollectiveMainloop, CollectiveEpilogue>;
using Conv = cutlass::conv::device::ConvUniversalAdapter<ConvKernel>;

auto* _anchor = &cutlass::device_kernel<ConvKernel>;


// ===== COMPILED SASS (sm_100a) =====

	.target	sm_100a

	.elftype	@"ET_EXEC"


//--------------------- .note.nv.tkinfo           --------------------------
	.section	.note.nv.tkinfo,"",@"SHT_NOTE"
	.sectionflags	@"SHF_NOTE_NV_TKINFO"
	.tkinfo
        /*0018*/ 	.word	0x00000002
        /*0030*/ 	.string	""
        /*0030*/ 	.string	"ptxas"
        /*0030*/ 	.string	"Cuda compilation tools, release 13.0, V13.0.88"
        /*0030*/ 	.string	"Build cuda_13.0.r13.0/compiler.36424714_0"
        /*0030*/ 	.string	"-arch sm_100a -m 64 "



//--------------------- .note.nv.cuinfo           --------------------------
	.section	.note.nv.cuinfo,"",@"SHT_NOTE"
	.sectionflags	@"SHF_NOTE_NV_CUINFO"
        /*0018*/ 	.short	0x0002
        /*001a*/ 	.short	0x0064
        /*001c*/ 	.short	0x0082
	.zero		2


//--------------------- .nv.info                  --------------------------
	.section	.nv.info,"",@"SHT_CUDA_INFO"
	.align	4


	//----- nvinfo : EIATTR_REGCOUNT
	.align		4
        /*0000*/ 	.byte	0x04, 0x2f
        /*0002*/ 	.short	(.L_19 - .L_18)
	.align		4
.L_18:
        /*0004*/ 	.word	index@(_ZN7cutlass13device_kernelINS_4conv6kernel13ConvUniversalINS1_16ConvProblemShapeILNS1_8OperatorE2ELi2EEENS1_10collective14CollectiveConvINS1_47MainloopSm100TmaUmmaWarpSpecializedImplicitGemmILS5_2ELi16ELi2ELi1ELi2EN4cute5tupleIJNSA_1CILi1EEESD_SD_EEEEENSB_IJNSC_ILi128EEENSB_IJNSC_ILi64EEEEEENSB_IJNSC_ILi32EEEEEEEEENS_6half_tESM_NSA_8TiledMMAINSA_8MMA_AtomIJNSA_20SM100_MMA_F16BF16_SSISM_SM_fLi128ELi64ELNSA_4UMMA5MajorE1ELSR_1ELNSQ_7ScaleInE0ELSS_0EEEEEENSA_6LayoutISE_NSB_IJNSC_ILi0EEESW_SW_EEEEENSB_IJNSA_10UnderscoreESZ_SZ_EEEEENS7_6detail27Sm100ImplicitGemmTileTraitsINSA_13SM90_TMA_LOADENSA_14ComposedLayoutINSA_7SwizzleILi3ELi4ELi3EEENSA_18smem_ptr_flag_bitsILi16EEENSV_INSB_IJSH_NSC_ILi8EEEEEENSB_IJSD_SH_EEEEEEEvEENS13_INSA_20SM90_TMA_LOAD_IM2COLES1E_vEEEENS_8epilogue10collective18CollectiveEpilogueINS1J_23Sm100TmaWarpSpecializedILi3ELi2ELi32ELb1ELb0EEEJSL_NSB_IJNSV_ISG_SD_EENSV_ISJ_SD_EEEEESM_NSB_IJlNSB_IJSD_llEEESW_EEESM_S1S_NS1J_6fusion15FusionCallbacksIS1N_NS1T_17LinearCombinationISM_fSM_fLNS_15FloatRoundStyleE2EEESL_S1Q_JEEENSA_5SM1004TMEM4LOAD26SM100_TMEM_LOAD_32dp32b32xES14_NS15_INS16_ILi2ELi4ELi3EEES19_NSV_INSB_IJS1A_SJ_EEENSB_IJSJ_SD_EEEEEEENSA_39AutoVectorizingCopyWithAssumedAlignmentILi128EEENSA_14SM90_TMA_STOREES27_S29_S29_EEEvvEEEEvNT_6ParamsE)
        /*0008*/ 	.word	0x0000007d


	//----- nvinfo : EIATTR_FRAME_SIZE
	.align		4
.L_19:
        /*000c*/ 	.byte	0x04, 0x11
        /*000e*/ 	.short	(.L_21 - .L_20)
	.align		4
.L_20:
        /*0010*/ 	.word	index@($__internal_2_$__cuda_sm10x_tcgen05_guardrail_trap_unallocated_columns_being_dealloced)
        /*0014*/ 	.word	0x00000008


	//----- nvinfo : EIATTR_FRAME_SIZE
	.align		4
.L_21:
        /*0018*/ 	.byte	0x04, 0x11
        /*001a*/ 	.short	(.L_23 - .L_22)
	.align		4
.L_22:
        /*001c*/ 	.word	index@($__internal_1_$__cuda_sm10x_tcgen05_guardrail_trap_phase_invalid_during_alloc)
        /*0020*/ 	.word	0x00000008


	//----- nvinfo : EIATTR_FRAME_SIZE
	.align		4
.L_23:
        /*0024*/ 	.byte	0x04, 0x11
        /*0026*/ 	.short	(.L_25 - .L_24)
	.align		4
.L_24:
        /*0028*/ 	.word	index@($__internal_0_$__cuda_sm10x_tcgen05_guardrail_trap_col_being_dealloced_not_returned_by_alloc)
        /*002c*/ 	.word	0x00000008


	//----- nvinfo : EIATTR_FRAME_SIZE
	.align		4
.L_25:
        /*0030*/ 	.byte	0x04, 0x11
        /*0032*/ 	.short	(.L_27 - .L_26)
	.align		4
.L_26:
        /*0034*/ 	.word	index@(_ZN7cutlass13device_kernelINS_4conv6kernel13ConvUniversalINS1_16ConvProblemShapeILNS1_8OperatorE2ELi2EEENS1_10collective14CollectiveConvINS1_47MainloopSm100TmaUmmaWarpSpecializedImplicitGemmILS5_2ELi16ELi2ELi1ELi2EN4cute5tupleIJNSA_1CILi1EEESD_SD_EEEEENSB_IJNSC_ILi128EEENSB_IJNSC_ILi64EEEEEENSB_IJNSC_ILi32EEEEEEEEENS_6half_tESM_NSA_8TiledMMAINSA_8MMA_AtomIJNSA_20SM100_MMA_F16BF16_SSISM_SM_fLi128ELi64ELNSA_4UMMA5MajorE1ELSR_1ELNSQ_7ScaleInE0ELSS_0EEEEEENSA_6LayoutISE_NSB_IJNSC_ILi0EEESW_SW_EEEEENSB_IJNSA_10UnderscoreESZ_SZ_EEEEENS7_6detail27Sm100ImplicitGemmTileTraitsINSA_13SM90_TMA_LOADENSA_14ComposedLayoutINSA_7SwizzleILi3ELi4ELi3EEENSA_18smem_ptr_flag_bitsILi16EEENSV_INSB_IJSH_NSC_ILi8EEEEEENSB_IJSD_SH_EEEEEEEvEENS13_INSA_20SM90_TMA_LOAD_IM2COLES1E_vEEEENS_8epilogue10collective18CollectiveEpilogueINS1J_23Sm100TmaWarpSpecializedILi3ELi2ELi32ELb1ELb0EEEJSL_NSB_IJNSV_ISG_SD_EENSV_ISJ_SD_EEEEESM_NSB_IJlNSB_IJSD_llEEESW_EEESM_S1S_NS1J_6fusion15FusionCallbacksIS1N_NS1T_17LinearCombinationISM_fSM_fLNS_15FloatRoundStyleE2EEESL_S1Q_JEEENSA_5SM1004TMEM4LOAD26SM100_TMEM_LOAD_32dp32b32xES14_NS15_INS16_ILi2ELi4ELi3EEES19_NSV_INSB_IJS1A_SJ_EEENSB_IJSJ_SD_EEEEEEENSA_39AutoVectorizingCopyWithAssumedAlignmentILi128EEENSA_14SM90_TMA_STOREES27_S29_S29_EEEvvEEEEvNT_6ParamsE)
        /*0038*/ 	.word	0x00000008


	//----- nvinfo : EIATTR_MIN_STACK_SIZE
	.align		4
.L_27:
        /*003c*/ 	.byte	0x04, 0x12
        /*003e*/ 	.short	(.L_29 - .L_28)
	.align		4
.L_28:
        /*0040*/ 	.word	index@(_ZN7cutlass13device_kernelINS_4conv6kernel13ConvUniversalINS1_16ConvProblemShapeILNS1_8OperatorE2ELi2EEENS1_10collective14CollectiveConvINS1_47MainloopSm100TmaUmmaWarpSpecializedImplicitGemmILS5_2ELi16ELi2ELi1ELi2EN4cute5tupleIJNSA_1CILi1EEESD_SD_EEEEENSB_IJNSC_ILi128EEENSB_IJNSC_ILi64EEEEEENSB_IJNSC_ILi32EEEEEEEEENS_6half_tESM_NSA_8TiledMMAINSA_8MMA_AtomIJNSA_20SM100_MMA_F16BF16_SSISM_SM_fLi128ELi64ELNSA_4UMMA5MajorE1ELSR_1ELNSQ_7ScaleInE0ELSS_0EEEEEENSA_6LayoutISE_NSB_IJNSC_ILi0EEESW_SW_EEEEENSB_IJNSA_10UnderscoreESZ_SZ_EEEEENS7_6detail27Sm100ImplicitGemmTileTraitsINSA_13SM90_TMA_LOADENSA_14ComposedLayoutINSA_7SwizzleILi3ELi4ELi3EEENSA_18smem_ptr_flag_bitsILi16EEENSV_INSB_IJSH_NSC_ILi8EEEEEENSB_IJSD_SH_EEEEEEEvEENS13_INSA_20SM90_TMA_LOAD_IM2COLES1E_vEEEENS_8epilogue10collective18CollectiveEpilogueINS1J_23Sm100TmaWarpSpecializedILi3ELi2ELi32ELb1ELb0EEEJSL_NSB_IJNSV_ISG_SD_EENSV_ISJ_SD_EEEEESM_NSB_IJlNSB_IJSD_llEEESW_EEESM_S1S_NS1J_6fusion15FusionCallbacksIS1N_NS1T_17LinearCombinationISM_fSM_fLNS_15FloatRoundStyleE2EEESL_S1Q_JEEENSA_5SM1004TMEM4LOAD26SM100_TMEM_LOAD_32dp32b32xES14_NS15_INS16_ILi2ELi4ELi3EEES19_NSV_INSB_IJS1A_SJ_EEENSB_IJSJ_SD_EEEEEEENSA_39AutoVectorizingCopyWithAssumedAlignmentILi128EEENSA_14SM90_TMA_STOREES27_S29_S29_EEEvvEEEEvNT_6ParamsE)
        /*0044*/ 	.word	0x00000008
.L_29:


//--------------------- .nv.compat                --------------------------
	.section	.nv.compat,"",@"SHT_CUDA_COMPAT_INFO"
	.align	4
        /*0000*/ 	.byte	0x02, 0x09, 0x01, 0x00, 0x02, 0x02, 0x02, 0x00, 0x02, 0x05, 0x05, 0x00, 0x03, 0x07, 0x01, 0x01
        /*0010*/ 	.byte	0x02, 0x03, 0x01, 0x00, 0x02, 0x06, 0x01, 0x00, 0x04, 0x0b, 0x08, 0x00, 0x09, 0x00, 0x00, 0x00
        /*0020*/ 	.byte	0x00, 0x00, 0x00, 0x00


//--------------------- .nv.info._ZN7cutlass13device_kernelINS_4conv6kernel13ConvUniversalINS1_16ConvProblemShapeILNS1_8OperatorE2ELi2EEENS1_10collective14CollectiveConvINS1_47MainloopSm100TmaUmmaWarpSpecializedImplicitGemmILS5_2ELi16ELi2ELi1ELi2EN4cute5tupleIJNSA_1CILi1EEESD_SD_EEEEENSB_IJNSC_ILi128EEENSB_IJNSC_ILi64EEEEEENSB_IJNSC_ILi32EEEEEEEEENS_6half_tESM_NSA_8TiledMMAINSA_8MMA_AtomIJNSA_20SM100_MMA_F16BF16_SSISM_SM_fLi128ELi64ELNSA_4UMMA5MajorE1ELSR_1ELNSQ_7ScaleInE0ELSS_0EEEEEENSA_6LayoutISE_NSB_IJNSC_ILi0EEESW_SW_EEEEENSB_IJNSA_10UnderscoreESZ_SZ_EEEEENS7_6detail27Sm100ImplicitGemmTileTraitsINSA_13SM90_TMA_LOADENSA_14ComposedLayoutINSA_7SwizzleILi3ELi4ELi3EEENSA_18smem_ptr_flag_bitsILi16EEENSV_INSB_IJSH_NSC_ILi8EEEEEENSB_IJSD_SH_EEEEEEEvEENS13_INSA_20SM90_TMA_LOAD_IM2COLES1E_vEEEENS_8epilogue10collective18CollectiveEpilogueINS1J_23Sm100TmaWarpSpecializedILi3ELi2ELi32ELb1ELb0EEEJSL_NSB_IJNSV_ISG_SD_EENSV_ISJ_SD_EEEEESM_NSB_IJlNSB_IJSD_llEEESW_EEESM_S1S_NS1J_6fusion15FusionCallbacksIS1N_NS1T_17LinearCombinationISM_fSM_fLNS_15FloatRoundStyleE2EEESL_S1Q_JEEENSA_5SM1004TMEM4LOAD26SM100_TMEM_LOAD_32dp32b32xES14_NS15_INS16_ILi2ELi4ELi3EEES19_NSV_INSB_IJS1A_SJ_EEENSB_IJSJ_SD_EEEEEEENSA_39AutoVectorizingCopyWithAssumedAlignmentILi128EEENSA_14SM90_TMA_STOREES27_S29_S29_EEEvvEEEEvNT_6ParamsE --------------------------
	.section	.nv.info._ZN7cutlass13device_kernelINS_4conv6kernel13ConvUniversalINS1_16ConvProblemShapeILNS1_8OperatorE2ELi2EEENS1_10collective14CollectiveConvINS1_47MainloopSm100TmaUmmaWarpSpecializedImplicitGemmILS5_2ELi16ELi2ELi1ELi2EN4cute5tupleIJNSA_1CILi1EEESD_SD_EEEEENSB_IJNSC_ILi128EEENSB_IJNSC_ILi64EEEEEENSB_IJNSC_ILi32EEEEEEEEENS_6half_tESM_NSA_8TiledMMAINSA_8MMA_AtomIJNSA_20SM100_MMA_F16BF16_SSISM_SM_fLi128ELi64ELNSA_4UMMA5MajorE1ELSR_1ELNSQ_7ScaleInE0ELSS_0EEEEEENSA_6LayoutISE_NSB_IJNSC_ILi0EEESW_SW_EEEEENSB_IJNSA_10UnderscoreESZ_SZ_EEEEENS7_6detail27Sm100ImplicitGemmTileTraitsINSA_13SM90_TMA_LOADENSA_14ComposedLayoutINSA_7SwizzleILi3ELi4ELi3EEENSA_18smem_ptr_flag_bitsILi16EEENSV_INSB_IJSH_NSC_ILi8EEEEEENSB_IJSD_SH_EEEEEEEvEENS13_INSA_20SM90_TMA_LOAD_IM2COLES1E_vEEEENS_8epilogue10collective18CollectiveEpilogueINS1J_23Sm100TmaWarpSpecializedILi3ELi2ELi32ELb1ELb0EEEJSL_NSB_IJNSV_ISG_SD_EENSV_ISJ_SD_EEEEESM_NSB_IJlNSB_IJSD_llEEESW_EEESM_S1S_NS1J_6fusion15FusionCallbacksIS1N_NS1T_17LinearCombinationISM_fSM_fLNS_15FloatRoundStyleE2EEESL_S1Q_JEEENSA_5SM1004TMEM4LOAD26SM100_TMEM_LOAD_32dp32b32xES14_NS15_INS16_ILi2ELi4ELi3EEES19_NSV_INSB_IJS1A_SJ_EEENSB_IJSJ_SD_EEEEEEENSA_39AutoVectorizingCopyWithAssumedAlignmentILi128EEENSA_14SM90_TMA_STOREES27_S29_S29_EEEvvEEEEvNT_6ParamsE,"",@"SHT_CUDA_INFO"
	.sectionflags	@""
	.align	4


	//----- nvinfo : EIATTR_CUDA_API_VERSION
	.align		4
        /*0000*/ 	.byte	0x04, 0x37
        /*0002*/ 	.short	(.L_31 - .L_30)
.L_30:
        /*0004*/ 	.word	0x00000082


	//----- nvinfo : EIATTR_KPARAM_INFO
	.align		4
.L_31:
        /*0008*/ 	.byte	0x04, 0x17
        /*000a*/ 	.short	(.L_33 - .L_32)
.L_32:
        /*000c*/ 	.word	0x00000000
        /*0010*/ 	.short	0x0000
        /*0012*/ 	.short	0x0000
        /*0014*/ 	.byte	0x00, 0xf0, 0x01, 0x20


	//----- nvinfo : EIATTR_AT_ENTRY_FRAGMENTS
	.align		4
.L_33:
        /*0018*/ 	.byte	0x04, 0x4f
        /*001a*/ 	.short	(.L_35 - .L_34)


	//   ....[0]....
.L_34:
        /*001c*/ 	.word	0x00000006


	//----- nvinfo : EIATTR_RESERVED_SMEM_USED
	.align		4
.L_35:
        /*0020*/ 	.byte	0x01, 0x41
	.zero		2


	//----- nvinfo : EIATTR_SPARSE_MMA_MASK
	.align		4
        /*0024*/ 	.byte	0x03, 0x50
        /*0026*/ 	.short	0x0000


	//----- nvinfo : EIATTR_TCGEN05_1CTA_USED
	.align		4
        /*0028*/ 	.byte	0x01, 0x51
	.zero		2


	//----- nvinfo : EIATTR_MAXREG_COUNT
	.align		4
        /*002c*/ 	.byte	0x03, 0x1b
        /*002e*/ 	.short	0x00ff


	//----- nvinfo : EIATTR_NUM_BARRIERS
	.align		4
        /*0030*/ 	.byte	0x02, 0x4c
        /*0032*/ 	.byte	0x07
	.zero		1


	//----- nvinfo : EIATTR_EXTERNS
	.align		4
        /*0034*/ 	.byte	0x04, 0x0f
        /*0036*/ 	.short	(.L_37 - .L_36)


	//   ....[0]....
	.align		4
.L_36:
        /*0038*/ 	.word	index@(__assertfail)


	//----- nvinfo : EIATTR_MERCURY_ISA_VERSION
	.align		4
.L_37:
        /*003c*/ 	.byte	0x03, 0x5f
        /*003e*/ 	.short	0x0101


	//----- nvinfo : EIATTR_INT_WARP_WIDE_INSTR_OFFSETS
	.align		4
        /*0040*/ 	.byte	0x04, 0x31
        /*0042*/ 	.short	(.L_39 - .L_38)


	//   ....[0]....
.L_38:
        /*0044*/ 	.word	0x00004470


	//   ....[1]....
        /*0048*/ 	.word	0x00004490


	//   ....[2]....
        /*004c*/ 	.word	0x000044c0


	//   ....[3]....
        /*0050*/ 	.word	0x00005440


	//   ....[4]....
        /*0054*/ 	.word	0x00005550


	//   ....[5]....
        /*0058*/ 	.word	0x00005680


	//   ....[6]....
        /*005c*/ 	.word	0x00005770


	//----- nvinfo : EIATTR_COOP_GROUP_MASK_REGIDS
	.align		4
.L_39:
        /*0060*/ 	.byte	0x04, 0x29
        /*0062*/ 	.short	(.L_41 - .L_40)


	//   ....[0]....
.L_40:
        /*0064*/ 	.word	0xffffffff


	//   ....[1]....
        /*0068*/ 	.word	0xffffffff


	//   ....[2]....
        /*006c*/ 	.word	0xffffffff


	//   ....[3]....
        /*0070*/ 	.word	0xffffffff


	//   ....[4]....
        /*0074*/ 	.word	0xffffffff


	//   ....[5]....
        /*0078*/ 	.word	0xffffffff


	//   ....[6]....
        /*007c*/ 	.word	0xffffffff


	//   ....[7]....
        /*0080*/ 	.word	0xffffffff


	//   ....[8]....
        /*0084*/ 	.word	0xffffffff


	//   ....[9]....
        /*0088*/ 	.word	0xffffffff


	//   ....[10]....
        /*008c*/ 	.word	0xffffffff


	//   ....[11]....
        /*0090*/ 	.word	0xffffffff


	//----- nvinfo : EIATTR_COOP_GROUP_INSTR_OFFSETS
	.align		4
.L_41:
        /*0094*/ 	.byte	0x04, 0x28
        /*0096*/ 	.short	(.L_43 - .L_42)


	//   ....[0]....
.L_42:
        /*0098*/ 	.word	0x00000090


	//   ....[1]....
        /*009c*/ 	.word	0x00000520


	//   ....[2]....
        /*00a0*/ 	.word	0x00000840


	//   ....[3]....
        /*00a4*/ 	.word	0x000009c0


	//   ....[4]....
        /*00a8*/ 	.word	0x00000ac0


	//   ....[5]....
        /*00ac*/ 	.word	0x00000c10


	//   ....[6]....
        /*00b0*/ 	.word	0x00002500


	//   ....[7]....
        /*00b4*/ 	.word	0x000038d0


	//   ....[8]....
        /*00b8*/ 	.word	0x00003ae0


	//   ....[9]....
        /*00bc*/ 	.word	0x00003b10


	//   ....[10]....
        /*00c0*/ 	.word	0x00004350


	//   ....[11]....
        /*00c4*/ 	.word	0x00004590


	//----- nvinfo : EIATTR_VRC_CTA_INIT_COUNT
	.align		4
.L_43:
        /*00c8*/ 	.byte	0x02, 0x4a
        /*00ca*/ 	.byte	0x80
	.zero		1


	//----- nvinfo : EIATTR_SYSCALL_OFFSETS
	.align		4
        /*00cc*/ 	.byte	0x04, 0x46
        /*00ce*/ 	.short	(.L_45 - .L_44)


	//   ....[0]....
.L_44:
        /*00d0*/ 	.word	0x000068b0


	//   ....[1]....
        /*00d4*/ 	.word	0x000069a0


	//   ....[2]....
        /*00d8*/ 	.word	0x00007170


	//   ....[3]....
        /*00dc*/ 	.word	0x00007e70


	//----- nvinfo : EIATTR_MBARRIER_INSTR_OFFSETS
	.align		4
.L_45:
        /*00e0*/ 	.byte	0x04, 0x39
        /*00e2*/ 	.short	(.L_47 - .L_46)


	//   ....[0]....
.L_46:
        /*00e4*/ 	.word	0x00000620
        /*00e8*/ 	.word	0x000000ff
        /*00ec*/ 	.word	0x00000000
        /*00f0*/ 	.short	0x0100
        /*00f2*/ 	.byte	0x04
	.zero		1


	//   ....[1]....
        /*00f4*/ 	.word	0x00000630
        /*00f8*/ 	.word	0x000000ff
        /*00fc*/ 	.word	0x00000080
        /*0100*/ 	.short	0x0100
        /*0102*/ 	.byte	0x04
	.zero		1


	//   ....[2]....
        /*0104*/ 	.word	0x00000640
        /*0108*/ 	.word	0x000000ff
        /*010c*/ 	.word	0x00000008
        /*0110*/ 	.short	0x0100
        /*0112*/ 	.byte	0x04
	.zero		1


	//   ....[3]....
        /*0114*/ 	.word	0x00000650
        /*0118*/ 	.word	0x000000ff
        /*011c*/ 	.word	0x00000088
        /*0120*/ 	.short	0x0100
        /*0122*/ 	.byte	0x04
	.zero		1


	//   ....[4]....
        /*0124*/ 	.word	0x00000660
        /*0128*/ 	.word	0x000000ff
        /*012c*/ 	.word	0x00000010
        /*0130*/ 	.short	0x0100
        /*0132*/ 	.byte	0x04
	.zero		1


	//   ....[5]....
        /*0134*/ 	.word	0x00000670
        /*0138*/ 	.word	0x000000ff
        /*013c*/ 	.word	0x00000090
        /*0140*/ 	.short	0x0100
        /*0142*/ 	.byte	0x04
	.zero		1


	//   ....[6]....
        /*0144*/ 	.word	0x00000680
        /*0148*/ 	.word	0x000000ff
        /*014c*/ 	.word	0x00000018
        /*0150*/ 	.short	0x0100
        /*0152*/ 	.byte	0x04
	.zero		1


	//   ....[7]....
        /*0154*/ 	.word	0x00000690
        /*0158*/ 	.word	0x000000ff
        /*015c*/ 	.word	0x00000098
        /*0160*/ 	.short	0x0100
        /*0162*/ 	.byte	0x04
	.zero		1


	//   ....[8]....
        /*0164*/ 	.word	0x000006a0
        /*0168*/ 	.word	0x000000ff
        /*016c*/ 	.word	0x00000020
        /*0170*/ 	.short	0x0100
        /*0172*/ 	.byte	0x04
	.zero		1


	//   ....[9]....
        /*0174*/ 	.word	0x000006b0
        /*0178*/ 	.word	0x000000ff
        /*017c*/ 	.word	0x000000a0
        /*0180*/ 	.short	0x0100
        /*0182*/ 	.byte	0x04
	.zero		1


	//   ....[10]....
        /*0184*/ 	.word	0x000006c0
        /*0188*/ 	.word	0x000000ff
        /*018c*/ 	.word	0x00000028
        /*0190*/ 	.short	0x0100
        /*0192*/ 	.byte	0x04
	.zero		1


	//   ....[11]....
        /*0194*/ 	.word	0x000006d0
        /*0198*/ 	.word	0x000000ff
        /*019c*/ 	.word	0x000000a8
        /*01a0*/ 	.short	0x0100
        /*01a2*/ 	.byte	0x04
	.zero		1


	//   ....[12]....
        /*01a4*/ 	.word	0x000006e0
        /*01a8*/ 	.word	0x000000ff
        /*01ac*/ 	.word	0x00000030
        /*01b0*/ 	.short	0x0100
        /*01b2*/ 	.byte	0x04
	.zero		1


	//   ....[13]....
        /*01b4*/ 	.word	0x000006f0
        /*01b8*/ 	.word	0x000000ff
        /*01bc*/ 	.word	0x000000b0
        /*01c0*/ 	.short	0x0100
        /*01c2*/ 	.byte	0x04
	.zero		1


	//   ....[14]....
        /*01c4*/ 	.word	0x00000700
        /*01c8*/ 	.word	0x000000ff
        /*01cc*/ 	.word	0x00000038
        /*01d0*/ 	.short	0x0100
        /*01d2*/ 	.byte	0x04
	.zero		1


	//   ....[15]....
        /*01d4*/ 	.word	0x00000710
        /*01d8*/ 	.word	0x000000ff
        /*01dc*/ 	.word	0x000000b8
        /*01e0*/ 	.short	0x0100
        /*01e2*/ 	.byte	0x04
	.zero		1


	//   ....[16]....
        /*01e4*/ 	.word	0x00000720
        /*01e8*/ 	.word	0x000000ff
        /*01ec*/ 	.word	0x00000040
        /*01f0*/ 	.short	0x0100
        /*01f2*/ 	.byte	0x04
	.zero		1


	//   ....[17]....
        /*01f4*/ 	.word	0x00000730
        /*01f8*/ 	.word	0x000000ff
        /*01fc*/ 	.word	0x000000c0
        /*0200*/ 	.short	0x0100
        /*0202*/ 	.byte	0x04
	.zero		1


	//   ....[18]....
        /*0204*/ 	.word	0x00000740
        /*0208*/ 	.word	0x000000ff
        /*020c*/ 	.word	0x00000048
        /*0210*/ 	.short	0x0100
        /*0212*/ 	.byte	0x04
	.zero		1


	//   ....[19]....
        /*0214*/ 	.word	0x00000750
        /*0218*/ 	.word	0x000000ff
        /*021c*/ 	.word	0x000000c8
        /*0220*/ 	.short	0x0100
        /*0222*/ 	.byte	0x04
	.zero		1


	//   ....[20]....
        /*0224*/ 	.word	0x00000760
        /*0228*/ 	.word	0x000000ff
        /*022c*/ 	.word	0x00000050
        /*0230*/ 	.short	0x0100
        /*0232*/ 	.byte	0x04
	.zero		1


	//   ....[21]....
        /*0234*/ 	.word	0x00000770
        /*0238*/ 	.word	0x000000ff
        /*023c*/ 	.word	0x000000d0
        /*0240*/ 	.short	0x0100
        /*0242*/ 	.byte	0x04
	.zero		1


	//   ....[22]....
        /*0244*/ 	.word	0x00000780
        /*0248*/ 	.word	0x000000ff
        /*024c*/ 	.word	0x00000058
        /*0250*/ 	.short	0x0100
        /*0252*/ 	.byte	0x04
	.zero		1


	//   ....[23]....
        /*0254*/ 	.word	0x00000790
        /*0258*/ 	.word	0x000000ff
        /*025c*/ 	.word	0x000000d8
        /*0260*/ 	.short	0x0100
        /*0262*/ 	.byte	0x04
	.zero		1


	//   ....[24]....
        /*0264*/ 	.word	0x000007a0
        /*0268*/ 	.word	0x000000ff
        /*026c*/ 	.word	0x00000060
        /*0270*/ 	.short	0x0100
        /*0272*/ 	.byte	0x04
	.zero		1


	//   ....[25]....
        /*0274*/ 	.word	0x000007b0
        /*0278*/ 	.word	0x000000ff
        /*027c*/ 	.word	0x000000e0
        /*0280*/ 	.short	0x0100
        /*0282*/ 	.byte	0x04
	.zero		1


	//   ....[26]....
        /*0284*/ 	.word	0x000007c0
        /*0288*/ 	.word	0x000000ff
        /*028c*/ 	.word	0x00000068
        /*0290*/ 	.short	0x0100
        /*0292*/ 	.byte	0x04
	.zero		1


	//   ....[27]....
        /*0294*/ 	.word	0x000007d0
        /*0298*/ 	.word	0x000000ff
        /*029c*/ 	.word	0x000000e8
        /*02a0*/ 	.short	0x0100
        /*02a2*/ 	.byte	0x04
	.zero		1


	//   ....[28]....
        /*02a4*/ 	.word	0x000007e0
        /*02a8*/ 	.word	0x000000ff
        /*02ac*/ 	.word	0x00000070
        /*02b0*/ 	.short	0x0100
        /*02b2*/ 	.byte	0x04
	.zero		1


	//   ....[29]....
        /*02b4*/ 	.word	0x000007f0
        /*02b8*/ 	.word	0x000000ff
        /*02bc*/ 	.word	0x000000f0
        /*02c0*/ 	.short	0x0100
        /*02c2*/ 	.byte	0x04
	.zero		1


	//   ....[30]....
        /*02c4*/ 	.word	0x00000800
        /*02c8*/ 	.word	0x000000ff
        /*02cc*/ 	.word	0x00000078
        /*02d0*/ 	.short	0x0100
        /*02d2*/ 	.byte	0x04
	.zero		1


	//   ....[31]....
        /*02d4*/ 	.word	0x00000810
        /*02d8*/ 	.word	0x000000ff
        /*02dc*/ 	.word	0x000000f8
        /*02e0*/ 	.short	0x0100
        /*02e2*/ 	.byte	0x04
	.zero		1


	//   ....[32]....
        /*02e4*/ 	.word	0x00000950
        /*02e8*/ 	.word	0x000000ff
        /*02ec*/ 	.word	0x00000100
        /*02f0*/ 	.short	0x0100
        /*02f2*/ 	.byte	0x04
	.zero		1


	//   ....[33]....
        /*02f4*/ 	.word	0x00000960
        /*02f8*/ 	.word	0x000000ff
        /*02fc*/ 	.word	0x00000118
        /*0300*/ 	.short	0x0100
        /*0302*/ 	.byte	0x04
	.zero		1


	//   ....[34]....
        /*0304*/ 	.word	0x00000970
        /*0308*/ 	.word	0x000000ff
        /*030c*/ 	.word	0x00000108
        /*0310*/ 	.short	0x0100
        /*0312*/ 	.byte	0x04
	.zero		1


	//   ....[35]....
        /*0314*/ 	.word	0x00000980
        /*0318*/ 	.word	0x000000ff
        /*031c*/ 	.word	0x00000120
        /*0320*/ 	.short	0x0100
        /*0322*/ 	.byte	0x04
	.zero		1


	//   ....[36]....
        /*0324*/ 	.word	0x00000990
        /*0328*/ 	.word	0x000000ff
        /*032c*/ 	.word	0x00000110
        /*0330*/ 	.short	0x0100
        /*0332*/ 	.byte	0x04
	.zero		1


	//   ....[37]....
        /*0334*/ 	.word	0x000009a0
        /*0338*/ 	.word	0x000000ff
        /*033c*/ 	.word	0x00000128
        /*0340*/ 	.short	0x0100
        /*0342*/ 	.byte	0x04
	.zero		1


	//   ....[38]....
        /*0344*/ 	.word	0x00000a90
        /*0348*/ 	.word	0x000000ff
        /*034c*/ 	.word	0x00000130
        /*0350*/ 	.short	0x0100
        /*0352*/ 	.byte	0x06
	.zero		1


	//   ....[39]....
        /*0354*/ 	.word	0x00000aa0
        /*0358*/ 	.word	0x000000ff
        /*035c*/ 	.word	0x00000138
        /*0360*/ 	.short	0x0100
        /*0362*/ 	.byte	0x06
	.zero		1


	//   ....[40]....
        /*0364*/ 	.word	0x00000be0
        /*0368*/ 	.word	0x000000ff
        /*036c*/ 	.word	0x00000140
        /*0370*/ 	.short	0x0100
        /*0372*/ 	.byte	0x06
	.zero		1


	//   ....[41]....
        /*0374*/ 	.word	0x00000bf0
        /*0378*/ 	.word	0x000000ff
        /*037c*/ 	.word	0x00000148
        /*0380*/ 	.short	0x0100
        /*0382*/ 	.byte	0x06
	.zero		1


	//   ....[42]....
        /*0384*/ 	.word	0x00000d40
        /*0388*/ 	.word	0x000000ff
        /*038c*/ 	.word	0x00000150
        /*0390*/ 	.short	0x0100
        /*0392*/ 	.byte	0x04
	.zero		1


	//   ....[43]....
        /*0394*/ 	.word	0x00000d50
        /*0398*/ 	.word	0x000000ff
        /*039c*/ 	.word	0x00000160
        /*03a0*/ 	.short	0x0100
        /*03a2*/ 	.byte	0x04
	.zero		1


	//   ....[44]....
        /*03a4*/ 	.word	0x00000d60
        /*03a8*/ 	.word	0x000000ff
        /*03ac*/ 	.word	0x00000158
        /*03b0*/ 	.short	0x0100
        /*03b2*/ 	.byte	0x04
	.zero		1


	//   ....[45]....
        /*03b4*/ 	.word	0x00000d70
        /*03b8*/ 	.word	0x000000ff
        /*03bc*/ 	.word	0x00000168
        /*03c0*/ 	.short	0x0100
        /*03c2*/ 	.byte	0x04
	.zero		1


	//   ....[46]....
        /*03c4*/ 	.word	0x00001920
        /*03c8*/ 	.word	0x000000ff
        /*03cc*/ 	.word	0x00000080
        /*03d0*/ 	.short	0x010a
        /*03d2*/ 	.byte	0x07
	.zero		1


	//   ....[47]....
        /*03d4*/ 	.word	0x00001c60
        /*03d8*/ 	.word	0x000000ff
        /*03dc*/ 	.word	0x00000080
        /*03e0*/ 	.short	0x010a
        /*03e2*/ 	.byte	0x21
	.zero		1


	//   ....[48]....
        /*03e4*/ 	.word	0x00001dd0
        /*03e8*/ 	.word	0x000000ff
        /*03ec*/ 	.word	0x00000080
        /*03f0*/ 	.short	0x010a
        /*03f2*/ 	.byte	0x08
	.zero		1


	//   ....[49]....
        /*03f4*/ 	.word	0x00001ff0
        /*03f8*/ 	.word	0x000000ff
        /*03fc*/ 	.word	0x00000138
        /*0400*/ 	.short	0x0101
        /*0402*/ 	.byte	0x1d
	.zero		1


	//   ....[50]....
        /*0404*/ 	.word	0x00002020
        /*0408*/ 	.word	0x000000ff
        /*040c*/ 	.word	0x00000080
        /*0410*/ 	.short	0x010a
        /*0412*/ 	.byte	0x04
	.zero		1


	//   ....[51]....
        /*0414*/ 	.word	0x00002170
        /*0418*/ 	.word	0x000000ff
        /*041c*/ 	.word	0x00000080
        /*0420*/ 	.short	0x010a
        /*0422*/ 	.byte	0x19
	.zero		1


	//   ....[52]....
        /*0424*/ 	.word	0x000022e0
        /*0428*/ 	.word	0x000000ff
        /*042c*/ 	.word	0x00000080
        /*0430*/ 	.short	0x010a
        /*0432*/ 	.byte	0x08
	.zero		1


	//   ....[53]....
        /*0434*/ 	.word	0x00002510
        /*0438*/ 	.word	0x000000ff
        /*043c*/ 	.word	0x00000140
        /*0440*/ 	.short	0x010a
        /*0442*/ 	.byte	0x1d
	.zero		1


	//   ....[54]....
        /*0444*/ 	.word	0x000025d0
        /*0448*/ 	.word	0x000000ff
        /*044c*/ 	.word	0x00000000
        /*0450*/ 	.short	0x0101
        /*0452*/ 	.byte	0x04
	.zero		1


	//   ....[55]....
        /*0454*/ 	.word	0x00002bc0
        /*0458*/ 	.word	0x000000ff
        /*045c*/ 	.word	0x00000000
        /*0460*/ 	.short	0x010a
        /*0462*/ 	.byte	0x04
	.zero		1


	//   ....[56]....
        /*0464*/ 	.word	0x00002c60
        /*0468*/ 	.word	0x000000ff
        /*046c*/ 	.word	0x00000000
        /*0470*/ 	.short	0x010a
        /*0472*/ 	.byte	0x05
	.zero		1


	//   ....[57]....
        /*0474*/ 	.word	0x00002d00
        /*0478*/ 	.word	0x000000ff
        /*047c*/ 	.word	0x00000000
        /*0480*/ 	.short	0x010a
        /*0482*/ 	.byte	0x05
	.zero		1


	//   ....[58]....
        /*0484*/ 	.word	0x00002da0
        /*0488*/ 	.word	0x000000ff
        /*048c*/ 	.word	0x00000000
        /*0490*/ 	.short	0x010a
        /*0492*/ 	.byte	0x05
	.zero		1


	//   ....[59]....
        /*0494*/ 	.word	0x00002e40
        /*0498*/ 	.word	0x000000ff
        /*049c*/ 	.word	0x00000000
        /*04a0*/ 	.short	0x010a
        /*04a2*/ 	.byte	0x05
	.zero		1


	//   ....[60]....
        /*04a4*/ 	.word	0x00002ee0
        /*04a8*/ 	.word	0x000000ff
        /*04ac*/ 	.word	0x00000000
        /*04b0*/ 	.short	0x010a
        /*04b2*/ 	.byte	0x05
	.zero		1


	//   ....[61]....
        /*04b4*/ 	.word	0x00002f80
        /*04b8*/ 	.word	0x000000ff
        /*04bc*/ 	.word	0x00000000
        /*04c0*/ 	.short	0x010a
        /*04c2*/ 	.byte	0x05
	.zero		1


	//   ....[62]....
        /*04c4*/ 	.word	0x00003020
        /*04c8*/ 	.word	0x000000ff
        /*04cc*/ 	.word	0x00000000
        /*04d0*/ 	.short	0x010a
        /*04d2*/ 	.byte	0x05
	.zero		1


	//   ....[63]....
        /*04d4*/ 	.word	0x000030c0
        /*04d8*/ 	.word	0x000000ff
        /*04dc*/ 	.word	0x00000000
        /*04e0*/ 	.short	0x010a
        /*04e2*/ 	.byte	0x05
	.zero		1


	//   ....[64]....
        /*04e4*/ 	.word	0x00003160
        /*04e8*/ 	.word	0x000000ff
        /*04ec*/ 	.word	0x00000000
        /*04f0*/ 	.short	0x010a
        /*04f2*/ 	.byte	0x05
	.zero		1


	//   ....[65]....
        /*04f4*/ 	.word	0x00003200
        /*04f8*/ 	.word	0x000000ff
        /*04fc*/ 	.word	0x00000000
        /*0500*/ 	.short	0x010a
        /*0502*/ 	.byte	0x05
	.zero		1


	//   ....[66]....
        /*0504*/ 	.word	0x000032a0
        /*0508*/ 	.word	0x000000ff
        /*050c*/ 	.word	0x00000000
        /*0510*/ 	.short	0x010a
        /*0512*/ 	.byte	0x05
	.zero		1


	//   ....[67]....
        /*0514*/ 	.word	0x00003340
        /*0518*/ 	.word	0x000000ff
        /*051c*/ 	.word	0x00000000
        /*0520*/ 	.short	0x010a
        /*0522*/ 	.byte	0x05
	.zero		1


	//   ....[68]....
        /*0524*/ 	.word	0x000033e0
        /*0528*/ 	.word	0x000000ff
        /*052c*/ 	.word	0x00000000
        /*0530*/ 	.short	0x010a
        /*0532*/ 	.byte	0x05
	.zero		1


	//   ....[69]....
        /*0534*/ 	.word	0x00003480
        /*0538*/ 	.word	0x000000ff
        /*053c*/ 	.word	0x00000000
        /*0540*/ 	.short	0x010a
        /*0542*/ 	.byte	0x05
	.zero		1


	//   ....[70]....
        /*0544*/ 	.word	0x00003530
        /*0548*/ 	.word	0x00000000
        /*054c*/ 	.word	0x00000000
        /*0550*/ 	.short	0x010a
        /*0552*/ 	.byte	0xff
	.zero		1


	//   ....[71]....
        /*0554*/ 	.word	0x00003680
        /*0558*/ 	.word	0x000000ff
        /*055c*/ 	.word	0x00000148
        /*0560*/ 	.short	0x010a
        /*0562*/ 	.byte	0x04
	.zero		1


	//   ....[72]....
        /*0564*/ 	.word	0x00003720
        /*0568*/ 	.word	0x000000ff
        /*056c*/ 	.word	0x00000140
        /*0570*/ 	.short	0x010a
        /*0572*/ 	.byte	0x04
	.zero		1


	//   ....[73]....
        /*0574*/ 	.word	0x000037c0
        /*0578*/ 	.word	0x000000ff
        /*057c*/ 	.word	0x00000000
        /*0580*/ 	.short	0x0101
        /*0582*/ 	.byte	0x05
	.zero		1


	//   ....[74]....
        /*0584*/ 	.word	0x00003800
        /*0588*/ 	.word	0x000000ff
        /*058c*/ 	.word	0x00000148
        /*0590*/ 	.short	0x0106
        /*0592*/ 	.byte	0x04
	.zero		1


	//   ....[75]....
        /*0594*/ 	.word	0x00003840
        /*0598*/ 	.word	0x00000000
        /*059c*/ 	.word	0x00000148
        /*05a0*/ 	.short	0x010a
        /*05a2*/ 	.byte	0xff
	.zero		1


	//   ....[76]....
        /*05a4*/ 	.word	0x00003d50
        /*05a8*/ 	.word	0x000000ff
        /*05ac*/ 	.word	0x00000140
        /*05b0*/ 	.short	0x010a
        /*05b2*/ 	.byte	0x13
	.zero		1


	//   ....[77]....
        /*05b4*/ 	.word	0x00003e00
        /*05b8*/ 	.word	0x000000ff
        /*05bc*/ 	.word	0x00000000
        /*05c0*/ 	.short	0x0101
        /*05c2*/ 	.byte	0x1d
	.zero		1


	//   ....[78]....
        /*05c4*/ 	.word	0x00003e10
        /*05c8*/ 	.word	0x000000ff
        /*05cc*/ 	.word	0x00000160
        /*05d0*/ 	.short	0x010a
        /*05d2*/ 	.byte	0x17
	.zero		1


	//   ....[79]....
        /*05d4*/ 	.word	0x00003e90
        /*05d8*/ 	.word	0x000000ff
        /*05dc*/ 	.word	0x00000000
        /*05e0*/ 	.short	0x010a
        /*05e2*/ 	.byte	0x04
	.zero		1


	//   ....[80]....
        /*05e4*/ 	.word	0x00003f30
        /*05e8*/ 	.word	0x000000ff
        /*05ec*/ 	.word	0x00000000
        /*05f0*/ 	.short	0x010a
        /*05f2*/ 	.byte	0x0f
	.zero		1


	//   ....[81]....
        /*05f4*/ 	.word	0x00004070
        /*05f8*/ 	.word	0x000000ff
        /*05fc*/ 	.word	0x00000000
        /*0600*/ 	.short	0x010a
        /*0602*/ 	.byte	0x04
	.zero		1


	//   ....[82]....
        /*0604*/ 	.word	0x000042a0
        /*0608*/ 	.word	0x000000ff
        /*060c*/ 	.word	0x00000000
        /*0610*/ 	.short	0x010a
        /*0612*/ 	.byte	0x04
	.zero		1


	//   ....[83]....
        /*0614*/ 	.word	0x00004330
        /*0618*/ 	.word	0x000000ff
        /*061c*/ 	.word	0x00000000
        /*0620*/ 	.short	0x010a
        /*0622*/ 	.byte	0x04
	.zero		1


	//   ....[84]....
        /*0624*/ 	.word	0x000049a0
        /*0628*/ 	.word	0x000000ff
        /*062c*/ 	.word	0x00000140
        /*0630*/ 	.short	0x010a
        /*0632*/ 	.byte	0x16
	.zero		1


	//   ....[85]....
        /*0634*/ 	.word	0x00004a30
        /*0638*/ 	.word	0x000000ff
        /*063c*/ 	.word	0x00000000
        /*0640*/ 	.short	0x0101
        /*0642*/ 	.byte	0x23
	.zero		1


	//   ....[86]....
        /*0644*/ 	.word	0x00004f40
        /*0648*/ 	.word	0x000000ff
        /*064c*/ 	.word	0x00000138
        /*0650*/ 	.short	0x010a
        /*0652*/ 	.byte	0x16
	.zero		1


	//   ....[87]....
        /*0654*/ 	.word	0x00005410
        /*0658*/ 	.word	0x000000ff
        /*065c*/ 	.word	0x00000118
        /*0660*/ 	.short	0x010a
        /*0662*/ 	.byte	0x04
	.zero		1


	//   ....[88]....
        /*0664*/ 	.word	0x000055f0
        /*0668*/ 	.word	0x000000ff
        /*066c*/ 	.word	0x00000100
        /*0670*/ 	.short	0x010b
        /*0672*/ 	.byte	0x04
	.zero		1


	//   ....[89]....
        /*0674*/ 	.word	0x00005600
        /*0678*/ 	.word	0x000000ff
        /*067c*/ 	.word	0x00000000
        /*0680*/ 	.short	0x0101
        /*0682*/ 	.byte	0x07
	.zero		1


	//   ....[90]....
        /*0684*/ 	.word	0x00005610
        /*0688*/ 	.word	0x000000ff
        /*068c*/ 	.word	0x00000118
        /*0690*/ 	.short	0x010a
        /*0692*/ 	.byte	0x05
	.zero		1


	//   ....[91]....
        /*0694*/ 	.word	0x00005820
        /*0698*/ 	.word	0x000000ff
        /*069c*/ 	.word	0x00000100
        /*06a0*/ 	.short	0x010b
        /*06a2*/ 	.byte	0x05
	.zero		1


	//   ....[92]....
        /*06a4*/ 	.word	0x00005830
        /*06a8*/ 	.word	0x000000ff
        /*06ac*/ 	.word	0x00000000
        /*06b0*/ 	.short	0x0101
        /*06b2*/ 	.byte	0x04
	.zero		1


	//   ....[93]....
        /*06b4*/ 	.word	0x00005880
        /*06b8*/ 	.word	0x000000ff
        /*06bc*/ 	.word	0x00000000
        /*06c0*/ 	.short	0x010a
        /*06c2*/ 	.byte	0x04
	.zero		1


	//   ....[94]....
        /*06c4*/ 	.word	0x00005940
        /*06c8*/ 	.word	0x00000002
        /*06cc*/ 	.word	0x00000000
        /*06d0*/ 	.short	0x010a
        /*06d2*/ 	.byte	0xff
	.zero		1


	//   ....[95]....
        /*06d4*/ 	.word	0x000059c0
        /*06d8*/ 	.word	0x00000000
        /*06dc*/ 	.word	0x00000000
        /*06e0*/ 	.short	0x010a
        /*06e2*/ 	.byte	0xff
	.zero		1


	//   ....[96]....
        /*06e4*/ 	.word	0x00005d80
        /*06e8*/ 	.word	0x000000ff
        /*06ec*/ 	.word	0x00000140
        /*06f0*/ 	.short	0x010a
        /*06f2*/ 	.byte	0x32
	.zero		1


	//   ....[97]....
        /*06f4*/ 	.word	0x00005e50
        /*06f8*/ 	.word	0x000000ff
        /*06fc*/ 	.word	0x00000000
        /*0700*/ 	.short	0x0101
        /*0702*/ 	.byte	0x04
	.zero		1


	//   ....[98]....
        /*0704*/ 	.word	0x00006e30
        /*0708*/ 	.word	0x00000000
        /*070c*/ 	.word	0x00000100
        /*0710*/ 	.short	0x010a
        /*0712*/ 	.byte	0xff
	.zero		1


	//   ....[99]....
        /*0714*/ 	.word	0x00006e40
        /*0718*/ 	.word	0x0000006a
        /*071c*/ 	.word	0x00000150
        /*0720*/ 	.short	0x010a
        /*0722*/ 	.byte	0xff
	.zero		1


	//   ....[100]....
        /*0724*/ 	.word	0x00006f40
        /*0728*/ 	.word	0x00000000
        /*072c*/ 	.word	0x00000100
        /*0730*/ 	.short	0x010a
        /*0732*/ 	.byte	0xff
	.zero		1


	//   ....[101]....
        /*0734*/ 	.word	0x00007050
        /*0738*/ 	.word	0x0000006a
        /*073c*/ 	.word	0x00000150
        /*0740*/ 	.short	0x010a
        /*0742*/ 	.byte	0xff
	.zero		1


	//   ....[102]....
        /*0744*/ 	.word	0x00007b90
        /*0748*/ 	.word	0x00000000
        /*074c*/ 	.word	0x00000000
        /*0750*/ 	.short	0x0101
        /*0752*/ 	.byte	0xff
	.zero		1


	//   ....[103]....
        /*0754*/ 	.word	0x00007be0
        /*0758*/ 	.word	0x00000003
        /*075c*/ 	.word	0x00000100
        /*0760*/ 	.short	0x010a
        /*0762*/ 	.byte	0xff
	.zero		1


	//   ....[104]....
        /*0764*/ 	.word	0x00007cb0
        /*0768*/ 	.word	0x00000003
        /*076c*/ 	.word	0x00000100
        /*0770*/ 	.short	0x010a
        /*0772*/ 	.byte	0xff
	.zero		1


	//   ....[105]....
        /*0774*/ 	.word	0x000080f0
        /*0778*/ 	.word	0x000000ff
        /*077c*/ 	.word	0x00000000
        /*0780*/ 	.short	0x0101
        /*0782*/ 	.byte	0x05
	.zero		1


	//   ....[106]....
        /*0784*/ 	.word	0x00008950
        /*0788*/ 	.word	0x00000002
        /*078c*/ 	.word	0x00000000
        /*0790*/ 	.short	0x0101
        /*0792*/ 	.byte	0xff
	.zero		1


	//   ....[107]....
        /*0794*/ 	.word	0x00008bf0
        /*0798*/ 	.word	0x000000ff
        /*079c*/ 	.word	0x00000000
        /*07a0*/ 	.short	0x0101
        /*07a2*/ 	.byte	0x04
	.zero		1


	//   ....[108]....
        /*07a4*/ 	.word	0x00008c20
        /*07a8*/ 	.word	0x00000000
        /*07ac*/ 	.word	0x00000080
        /*07b0*/ 	.short	0x010a
        /*07b2*/ 	.byte	0xff
	.zero		1


	//   ....[109]....
        /*07b4*/ 	.word	0x00008c80
        /*07b8*/ 	.word	0x00000000
        /*07bc*/ 	.word	0x00000080
        /*07c0*/ 	.short	0x010a
        /*07c2*/ 	.byte	0xff
	.zero		1


	//   ....[110]....
        /*07c4*/ 	.word	0x00008ce0
        /*07c8*/ 	.word	0x00000000
        /*07cc*/ 	.word	0x00000140
        /*07d0*/ 	.short	0x010a
        /*07d2*/ 	.byte	0xff
	.zero		1


	//   ....[111]....
        /*07d4*/ 	.word	0x00008d40
        /*07d8*/ 	.word	0x00000000
        /*07dc*/ 	.word	0x00000000
        /*07e0*/ 	.short	0x010a
        /*07e2*/ 	.byte	0xff
	.zero		1


	//   ....[112]....
        /*07e4*/ 	.word	0x00008da0
        /*07e8*/ 	.word	0x00000000
        /*07ec*/ 	.word	0x00000000
        /*07f0*/ 	.short	0x010a
        /*07f2*/ 	.byte	0xff
	.zero		1


	//   ....[113]....
        /*07f4*/ 	.word	0x00008e00
        /*07f8*/ 	.word	0x00000000
        /*07fc*/ 	.word	0x00000000
        /*0800*/ 	.short	0x010a
        /*0802*/ 	.byte	0xff
	.zero		1


	//   ....[114]....
        /*0804*/ 	.word	0x00008e60
        /*0808*/ 	.word	0x00000000
        /*080c*/ 	.word	0x00000000
        /*0810*/ 	.short	0x010a
        /*0812*/ 	.byte	0xff
	.zero		1


	//   ....[115]....
        /*0814*/ 	.word	0x00008ec0
        /*0818*/ 	.word	0x00000000
        /*081c*/ 	.word	0x00000000
        /*0820*/ 	.short	0x010a
        /*0822*/ 	.byte	0xff
	.zero		1


	//   ....[116]....
        /*0824*/ 	.word	0x00008f20
        /*0828*/ 	.word	0x00000000
        /*082c*/ 	.word	0x00000000
        /*0830*/ 	.short	0x010a
        /*0832*/ 	.byte	0xff
	.zero		1


	//   ....[117]....
        /*0834*/ 	.word	0x00008f80
        /*0838*/ 	.word	0x00000000
        /*083c*/ 	.word	0x00000000
        /*0840*/ 	.short	0x010a
        /*0842*/ 	.byte	0xff
	.zero		1


	//   ....[118]....
        /*0844*/ 	.word	0x00008fe0
        /*0848*/ 	.word	0x00000000
        /*084c*/ 	.word	0x00000000
        /*0850*/ 	.short	0x010a
        /*0852*/ 	.byte	0xff
	.zero		1


	//   ....[119]....
        /*0854*/ 	.word	0x00009040
        /*0858*/ 	.word	0x00000000
        /*085c*/ 	.word	0x00000000
        /*0860*/ 	.short	0x010a
        /*0862*/ 	.byte	0xff
	.zero		1


	//   ....[120]....
        /*0864*/ 	.word	0x000090a0
        /*0868*/ 	.word	0x00000000
        /*086c*/ 	.word	0x00000000
        /*0870*/ 	.short	0x010a
        /*0872*/ 	.byte	0xff
	.zero		1


	//   ....[121]....
        /*0874*/ 	.word	0x00009100
        /*0878*/ 	.word	0x00000000
        /*087c*/ 	.word	0x00000000
        /*0880*/ 	.short	0x010a
        /*0882*/ 	.byte	0xff
	.zero		1


	//   ....[122]....
        /*0884*/ 	.word	0x00009160
        /*0888*/ 	.word	0x00000000
        /*088c*/ 	.word	0x00000000
        /*0890*/ 	.short	0x010a
        /*0892*/ 	.byte	0xff
	.zero		1


	//   ....[123]....
        /*0894*/ 	.word	0x000091c0
        /*0898*/ 	.word	0x00000000
        /*089c*/ 	.word	0x00000000
        /*08a0*/ 	.short	0x010a
        /*08a2*/ 	.byte	0xff
	.zero		1


	//   ....[124]....
        /*08a4*/ 	.word	0x00009220
        /*08a8*/ 	.word	0x00000000
        /*08ac*/ 	.word	0x00000000
        /*08b0*/ 	.short	0x010a
        /*08b2*/ 	.byte	0xff
	.zero		1


	//   ....[125]....
        /*08b4*/ 	.word	0x00009280
        /*08b8*/ 	.word	0x00000000
        /*08bc*/ 	.word	0x00000000
        /*08c0*/ 	.short	0x010a
        /*08c2*/ 	.byte	0xff
	.zero		1


	//   ....[126]....
        /*08c4*/ 	.word	0x000092e0
        /*08c8*/ 	.word	0x00000004
        /*08cc*/ 	.word	0x00000148
        /*08d0*/ 	.short	0x010a
        /*08d2*/ 	.byte	0xff
	.zero		1


	//   ....[127]....
        /*08d4*/ 	.word	0x00009340
        /*08d8*/ 	.word	0x00000004
        /*08dc*/ 	.word	0x00000140
        /*08e0*/ 	.short	0x010a
        /*08e2*/ 	.byte	0xff
	.zero		1


	//   ....[128]....
        /*08e4*/ 	.word	0x000093a0
        /*08e8*/ 	.word	0x00000000
        /*08ec*/ 	.word	0x00000140
        /*08f0*/ 	.short	0x010a
        /*08f2*/ 	.byte	0xff
	.zero		1


	//   ....[129]....
        /*08f4*/ 	.word	0x00009400
        /*08f8*/ 	.word	0x00000000
        /*08fc*/ 	.word	0x00000160
        /*0900*/ 	.short	0x010a
        /*0902*/ 	.byte	0xff
	.zero		1


	//   ....[130]....
        /*0904*/ 	.word	0x00009460
        /*0908*/ 	.word	0x00000000
        /*090c*/ 	.word	0x00000000
        /*0910*/ 	.short	0x010a
        /*0912*/ 	.byte	0xff
	.zero		1


	//   ....[131]....
        /*0914*/ 	.word	0x000094c0
        /*0918*/ 	.word	0x00000000
        /*091c*/ 	.word	0x00000000
        /*0920*/ 	.short	0x010a
        /*0922*/ 	.byte	0xff
	.zero		1


	//   ....[132]....
        /*0924*/ 	.word	0x00009520
        /*0928*/ 	.word	0x00000000
        /*092c*/ 	.word	0x00000000
        /*0930*/ 	.short	0x010a
        /*0932*/ 	.byte	0xff
	.zero		1


	//   ....[133]....
        /*0934*/ 	.word	0x00009580
        /*0938*/ 	.word	0x00000000
        /*093c*/ 	.word	0x00000140
        /*0940*/ 	.short	0x010a
        /*0942*/ 	.byte	0xff
	.zero		1


	//   ....[134]....
        /*0944*/ 	.word	0x000095e0
        /*0948*/ 	.word	0x00000009
        /*094c*/ 	.word	0x00000138
        /*0950*/ 	.short	0x010a
        /*0952*/ 	.byte	0xff
	.zero		1


	//   ....[135]....
        /*0954*/ 	.word	0x00009640
        /*0958*/ 	.word	0x00000000
        /*095c*/ 	.word	0x00000118
        /*0960*/ 	.short	0x010a
        /*0962*/ 	.byte	0xff
	.zero		1


	//   ....[136]....
        /*0964*/ 	.word	0x000096a0
        /*0968*/ 	.word	0x00000000
        /*096c*/ 	.word	0x00000118
        /*0970*/ 	.short	0x010a
        /*0972*/ 	.byte	0xff
	.zero		1


	//   ....[137]....
        /*0974*/ 	.word	0x00009700
        /*0978*/ 	.word	0x00000000
        /*097c*/ 	.word	0x00000000
        /*0980*/ 	.short	0x010a
        /*0982*/ 	.byte	0xff
	.zero		1


	//   ....[138]....
        /*0984*/ 	.word	0x00009750
        /*0988*/ 	.word	0x00000002
        /*098c*/ 	.word	0x00000000
        /*0990*/ 	.short	0x010a
        /*0992*/ 	.byte	0xff
	.zero		1


	//   ....[139]....
        /*0994*/ 	.word	0x000097b0
        /*0998*/ 	.word	0x00000000
        /*099c*/ 	.word	0x00000140
        /*09a0*/ 	.short	0x010a
        /*09a2*/ 	.byte	0xff
	.zero		1


	//   ....[140]....
        /*09a4*/ 	.word	0x00009800
        /*09a8*/ 	.word	0x00000000
        /*09ac*/ 	.word	0x00000100
        /*09b0*/ 	.short	0x010a
        /*09b2*/ 	.byte	0xff
	.zero		1


	//   ....[141]....
        /*09b4*/ 	.word	0x00009850
        /*09b8*/ 	.word	0x0000006a
        /*09bc*/ 	.word	0x00000150
        /*09c0*/ 	.short	0x010a
        /*09c2*/ 	.byte	0xff
	.zero		1


	//   ....[142]....
        /*09c4*/ 	.word	0x000098a0
        /*09c8*/ 	.word	0x00000003
        /*09cc*/ 	.word	0x00000100
        /*09d0*/ 	.short	0x010a
        /*09d2*/ 	.byte	0xff
	.zero		1


	//----- nvinfo : EIATTR_NUM_MBARRIERS
	.align		4
.L_47:
        /*09d4*/ 	.byte	0x03, 0x38
        /*09d6*/ 	.short	0x002e


	//----- nvinfo : EIATTR_EXIT_INSTR_OFFSETS
	.align		4
        /*09d8*/ 	.byte	0x04, 0x1c
        /*09da*/ 	.short	(.L_49 - .L_48)


	//   ....[0]....
.L_48:
        /*09dc*/ 	.word	0x00003560


	//   ....[1]....
        /*09e0*/ 	.word	0x00003810


	//   ....[2]....
        /*09e4*/ 	.word	0x00003870


	//   ....[3]....
        /*09e8*/ 	.word	0x000045a0


	//   ....[4]....
        /*09ec*/ 	.word	0x000059f0


	//   ....[5]....
        /*09f0*/ 	.word	0x00005a30


	//   ....[6]....
        /*09f4*/ 	.word	0x00008ad0


	//   ....[7]....
        /*09f8*/ 	.word	0x00008b50


	//   ....[8]....
        /*09fc*/ 	.word	0x00008b80


	//   ....[9]....
        /*0a00*/ 	.word	0x00008c00


	//----- nvinfo : EIATTR_MAX_THREADS
	.align		4
.L_49:
        /*0a04*/ 	.byte	0x04, 0x05
        /*0a06*/ 	.short	(.L_51 - .L_50)
.L_50:
        /*0a08*/ 	.word	0x00000100
        /*0a0c*/ 	.word	0x00000001
        /*0a10*/ 	.word	0x00000001


	//----- nvinfo : EIATTR_CRS_STACK_SIZE
	.align		4
.L_51:
        /*0a14*/ 	.byte	0x04, 0x1e
        /*0a16*/ 	.short	(.L_53 - .L_52)
.L_52:
        /*0a18*/ 	.word	0x00000000


	//----- nvinfo : EIATTR_CBANK_PARAM_SIZE
	.align		4
.L_53:
        /*0a1c*/ 	.byte	0x03, 0x19
        /*0a1e*/ 	.short	0x0800


	//----- nvinfo : EIATTR_PARAM_CBANK
	.align		4
        /*0a20*/ 	.byte	0x04, 0x0a
        /*0a22*/ 	.short	(.L_55 - .L_54)
	.align		4
.L_54:
        /*0a24*/ 	.word	index@(.nv.constant0._ZN7cutlass13device_kernelINS_4conv6kernel13ConvUniversalINS1_16ConvProblemShapeILNS1_8OperatorE2ELi2EEENS1_10collective14CollectiveConvINS1_47MainloopSm100TmaUmmaWarpSpecializedImplicitGemmILS5_2ELi16ELi2ELi1ELi2EN4cute5tupleIJNSA_1CILi1EEESD_SD_EEEEENSB_IJNSC_ILi128EEENSB_IJNSC_ILi64EEEEEENSB_IJNSC_ILi32EEEEEEEEENS_6half_tESM_NSA_8TiledMMAINSA_8MMA_AtomIJNSA_20SM100_MMA_F16BF16_SSISM_SM_fLi128ELi64ELNSA_4UMMA5MajorE1ELSR_1ELNSQ_7ScaleInE0ELSS_0EEEEEENSA_6LayoutISE_NSB_IJNSC_ILi0EEESW_SW_EEEEENSB_IJNSA_10UnderscoreESZ_SZ_EEEEENS7_6detail27Sm100ImplicitGemmTileTraitsINSA_13SM90_TMA_LOADENSA_14ComposedLayoutINSA_7SwizzleILi3ELi4ELi3EEENSA_18smem_ptr_flag_bitsILi16EEENSV_INSB_IJSH_NSC_ILi8EEEEEENSB_IJSD_SH_EEEEEEEvEENS13_INSA_20SM90_TMA_LOAD_IM2COLES1E_vEEEENS_8epilogue10collective18CollectiveEpilogueINS1J_23Sm100TmaWarpSpecializedILi3ELi2ELi32ELb1ELb0EEEJSL_NSB_IJNSV_ISG_SD_EENSV_ISJ_SD_EEEEESM_NSB_IJlNSB_IJSD_llEEESW_EEESM_S1S_NS1J_6fusion15FusionCallbacksIS1N_NS1T_17LinearCombinationISM_fSM_fLNS_15FloatRoundStyleE2EEESL_S1Q_JEEENSA_5SM1004TMEM4LOAD26SM100_TMEM_LOAD_32dp32b32xES14_NS15_INS16_ILi2ELi4ELi3EEES19_NSV_INSB_IJS1A_SJ_EEENSB_IJSJ_SD_EEEEEEENSA_39AutoVectorizingCopyWithAssumedAlignmentILi128EEENSA_14SM90_TMA_STOREES27_S29_S29_EEEvvEEEEvNT_6ParamsE)
        /*0a28*/ 	.short	0x0380
        /*0a2a*/ 	.short	0x0800


	//----- nvinfo : EIATTR_SW_WAR
	.align		4
.L_55:
        /*0a2c*/ 	.byte	0x04, 0x36
        /*0a2e*/ 	.short	(.L_57 - .L_56)
.L_56:
        /*0a30*/ 	.word	0x00000008
.L_57:


//--------------------- .nv.callgraph             --------------------------
	.section	.nv.callgraph,"",@"SHT_CUDA_CALLGRAPH"
	.align	4
	.sectionentsize	8
	.align		4
        /*0000*/ 	.word	0x00000000
	.align		4
        /*0004*/ 	.word	0xffffffff
	.align		4
        /*0008*/ 	.word	index@(_ZN7cutlass13device_kernelINS_4conv6kernel13ConvUniversalINS1_16ConvProblemShapeILNS1_8OperatorE2ELi2EEENS1_10collective14CollectiveConvINS1_47MainloopSm100TmaUmmaWarpSpecializedImplicitGemmILS5_2ELi16ELi2ELi1ELi2EN4cute5tupleIJNSA_1CILi1EEESD_SD_EEEEENSB_IJNSC_ILi128EEENSB_IJNSC_ILi64EEEEEENSB_IJNSC_ILi32EEEEEEEEENS_6half_tESM_NSA_8TiledMMAINSA_8MMA_AtomIJNSA_20SM100_MMA_F16BF16_SSISM_SM_fLi128ELi64ELNSA_4UMMA5MajorE1ELSR_1ELNSQ_7ScaleInE0ELSS_0EEEEEENSA_6LayoutISE_NSB_IJNSC_ILi0EEESW_SW_EEEEENSB_IJNSA_10UnderscoreESZ_SZ_EEEEENS7_6detail27Sm100ImplicitGemmTileTraitsINSA_13SM90_TMA_LOADENSA_14ComposedLayoutINSA_7SwizzleILi3ELi4ELi3EEENSA_18smem_ptr_flag_bitsILi16EEENSV_INSB_IJSH_NSC_ILi8EEEEEENSB_IJSD_SH_EEEEEEEvEENS13_INSA_20SM90_TMA_LOAD_IM2COLES1E_vEEEENS_8epilogue10collective18CollectiveEpilogueINS1J_23Sm100TmaWarpSpecializedILi3ELi2ELi32ELb1ELb0EEEJSL_NSB_IJNSV_ISG_SD_EENSV_ISJ_SD_EEEEESM_NSB_IJlNSB_IJSD_llEEESW_EEESM_S1S_NS1J_6fusion15FusionCallbacksIS1N_NS1T_17LinearCombinationISM_fSM_fLNS_15FloatRoundStyleE2EEESL_S1Q_JEEENSA_5SM1004TMEM4LOAD26SM100_TMEM_LOAD_32dp32b32xES14_NS15_INS16_ILi2ELi4ELi3EEES19_NSV_INSB_IJS1A_SJ_EEENSB_IJSJ_SD_EEEEEEENSA_39AutoVectorizingCopyWithAssumedAlignmentILi128EEENSA_14SM90_TMA_STOREES27_S29_S29_EEEvvEEEEvNT_6ParamsE)
	.align		4
        /*000c*/ 	.word	index@(__assertfail)
	.align		4
        /*0010*/ 	.word	0x00000000
	.align		4
        /*0014*/ 	.word	0xfffffffe
	.align		4
        /*0018*/ 	.word	0x00000000
	.align		4
        /*001c*/ 	.word	0xfffffffd
	.align		4
        /*0020*/ 	.word	0x00000000
	.align		4
        /*0024*/ 	.word	0xfffffffc


//--------------------- .nv.constant4             --------------------------
	.section	.nv.constant4,"a",@progbits
	.align	8
	.align		8
.nv.constant4:
        /*0000*/ 	.dword	__assertfail
	.align		8
        /*0008*/ 	.dword	__unnamed_1
	.align		8
        /*0010*/ 	.dword	__unnamed_2
	.align		8
        /*0018*/ 	.dword	_ZN39_INTERNAL_b8de8a48_4_k_cu_6d1deea5_27424cuda3std3__45__cpo5beginE
	.align		8
        /*0020*/ 	.dword	_ZN39_INTERNAL_b8de8a48_4_k_cu_6d1deea5_27424cuda3std3__45__cpo3endE
	.align		8
        /*0028*/ 	.dword	_ZN39_INTERNAL_b8de8a48_4_k_cu_6d1deea5_27424cuda3std3__45__cpo6cbeginE
	.align		8
        /*0030*/ 	.dword	_ZN39_INTERNAL_b8de8a48_4_k_cu_6d1deea5_27424cuda3std3__45__cpo4cendE
	.align		8
        /*0038*/ 	.dword	_ZN39_INTERNAL_b8de8a48_4_k_cu_6d1deea5_27424cuda3std3__441_GLOBAL__N__b8de8a48_4_k_cu_6d1deea5_27426ignoreE
	.align		8
        /*0040*/ 	.dword	_ZN39_INTERNAL_b8de8a48_4_k_cu_6d1deea5_27424cuda3std3__419piecewise_constructE
	.align		8
        /*0048*/ 	.dword	_ZN39_INTERNAL_b8de8a48_4_k_cu_6d1deea5_27424cuda3std3__48in_placeE
	.align		8
        /*0050*/ 	.dword	_ZN39_INTERNAL_b8de8a48_4_k_cu_6d1deea5_27424cuda3std6ranges3__45__cpo4swapE
	.align		8
        /*0058*/ 	.dword	_ZN39_INTERNAL_b8de8a48_4_k_cu_6d1deea5_27424cuda3std6ranges3__45__cpo9iter_moveE
	.align		8
        /*0060*/ 	.dword	_ZN39_INTERNAL_b8de8a48_4_k_cu_6d1deea5_27424cute7productE
	.align		8
        /*0068*/ 	.dword	_ZN39_INTERNAL_b8de8a48_4_k_cu_6d1deea5_27424cute1_E
	.align		8
        /*0070*/ 	.dword	$str$27
	.align		8
        /*0078*/ 	.dword	$str$28
	.align		8
        /*0080*/ 	.dword	$str$29
	.align		8
        /*0088*/ 	.dword	$str$30


//--------------------- .text._ZN7cutlass13device_kernelINS_4conv6kernel13ConvUniversalINS1_16ConvProblemShapeILNS1_8OperatorE2ELi2EEENS1_10collective14CollectiveConvINS1_47MainloopSm100TmaUmmaWarpSpecializedImplicitGemmILS5_2ELi16ELi2ELi1ELi2EN4cute5tupleIJNSA_1CILi1EEESD_SD_EEEEENSB_IJNSC_ILi128EEENSB_IJNSC_ILi64EEEEEENSB_IJNSC_ILi32EEEEEEEEENS_6half_tESM_NSA_8TiledMMAINSA_8MMA_AtomIJNSA_20SM100_MMA_F16BF16_SSISM_SM_fLi128ELi64ELNSA_4UMMA5MajorE1ELSR_1ELNSQ_7ScaleInE0ELSS_0EEEEEENSA_6LayoutISE_NSB_IJNSC_ILi0EEESW_SW_EEEEENSB_IJNSA_10UnderscoreESZ_SZ_EEEEENS7_6detail27Sm100ImplicitGemmTileTraitsINSA_13SM90_TMA_LOADENSA_14ComposedLayoutINSA_7SwizzleILi3ELi4ELi3EEENSA_18smem_ptr_flag_bitsILi16EEENSV_INSB_IJSH_NSC_ILi8EEEEEENSB_IJSD_SH_EEEEEEEvEENS13_INSA_20SM90_TMA_LOAD_IM2COLES1E_vEEEENS_8epilogue10collective18CollectiveEpilogueINS1J_23Sm100TmaWarpSpecializedILi3ELi2ELi32ELb1ELb0EEEJSL_NSB_IJNSV_ISG_SD_EENSV_ISJ_SD_EEEEESM_NSB_IJlNSB_IJSD_llEEESW_EEESM_S1S_NS1J_6fusion15FusionCallbacksIS1N_NS1T_17LinearCombinationISM_fSM_fLNS_15FloatRoundStyleE2EEESL_S1Q_JEEENSA_5SM1004TMEM4LOAD26SM100_TMEM_LOAD_32dp32b32xES14_NS15_INS16_ILi2ELi4ELi3EEES19_NSV_INSB_IJS1A_SJ_EEENSB_IJSJ_SD_EEEEEEENSA_39AutoVectorizingCopyWithAssumedAlignmentILi128EEENSA_14SM90_TMA_STOREES27_S29_S29_EEEvvEEEEvNT_6ParamsE --------------------------
	.section	.text._ZN7cutlass13device_kernelINS_4conv6kernel13ConvUniversalINS1_16ConvProblemShapeILNS1_8OperatorE2ELi2EEENS1_10collective14CollectiveConvINS1_47MainloopSm100TmaUmmaWarpSpecializedImplicitGemmILS5_2ELi16ELi2ELi1ELi2EN4cute5tupleIJNSA_1CILi1EEESD_SD_EEEEENSB_IJNSC_ILi128EEENSB_IJNSC_ILi64EEEEEENSB_IJNSC_ILi32EEEEEEEEENS_6half_tESM_NSA_8TiledMMAINSA_8MMA_AtomIJNSA_20SM100_MMA_F16BF16_SSISM_SM_fLi128ELi64ELNSA_4UMMA5MajorE1ELSR_1ELNSQ_7ScaleInE0ELSS_0EEEEEENSA_6LayoutISE_NSB_IJNSC_ILi0EEESW_SW_EEEEENSB_IJNSA_10UnderscoreESZ_SZ_EEEEENS7_6detail27Sm100ImplicitGemmTileTraitsINSA_13SM90_TMA_LOADENSA_14ComposedLayoutINSA_7SwizzleILi3ELi4ELi3EEENSA_18smem_ptr_flag_bitsILi16EEENSV_INSB_IJSH_NSC_ILi8EEEEEENSB_IJSD_SH_EEEEEEEvEENS13_INSA_20SM90_TMA_LOAD_IM2COLES1E_vEEEENS_8epilogue10collective18CollectiveEpilogueINS1J_23Sm100TmaWarpSpecializedILi3ELi2ELi32ELb1ELb0EEEJSL_NSB_IJNSV_ISG_SD_EENSV_ISJ_SD_EEEEESM_NSB_IJlNSB_IJSD_llEEESW_EEESM_S1S_NS1J_6fusion15FusionCallbacksIS1N_NS1T_17LinearCombinationISM_fSM_fLNS_15FloatRoundStyleE2EEESL_S1Q_JEEENSA_5SM1004TMEM4LOAD26SM100_TMEM_LOAD_32dp32b32xES14_NS15_INS16_ILi2ELi4ELi3EEES19_NSV_INSB_IJS1A_SJ_EEENSB_IJSJ_SD_EEEEEEENSA_39AutoVectorizingCopyWithAssumedAlignmentILi128EEENSA_14SM90_TMA_STOREES27_S29_S29_EEEvvEEEEvNT_6ParamsE,"ax",@progbits
	.align	128
.text._ZN7cutlass13device_kernelINS_4conv6kernel13ConvUniversalINS1_16ConvProblemShapeILNS1_8OperatorE2ELi2EEENS1_10collective14CollectiveConvINS1_47MainloopSm100TmaUmmaWarpSpecializedImplicitGemmILS5_2ELi16ELi2ELi1ELi2EN4cute5tupleIJNSA_1CILi1EEESD_SD_EEEEENSB_IJNSC_ILi128EEENSB_IJNSC_ILi64EEEEEENSB_IJNSC_ILi32EEEEEEEEENS_6half_tESM_NSA_8TiledMMAINSA_8MMA_AtomIJNSA_20SM100_MMA_F16BF16_SSISM_SM_fLi128ELi64ELNSA_4UMMA5MajorE1ELSR_1ELNSQ_7ScaleInE0ELSS_0EEEEEENSA_6LayoutISE_NSB_IJNSC_ILi0EEESW_SW_EEEEENSB_IJNSA_10UnderscoreESZ_SZ_EEEEENS7_6detail27Sm100ImplicitGemmTileTraitsINSA_13SM90_TMA_LOADENSA_14ComposedLayoutINSA_7SwizzleILi3ELi4ELi3EEENSA_18smem_ptr_flag_bitsILi16EEENSV_INSB_IJSH_NSC_ILi8EEEEEENSB_IJSD_SH_EEEEEEEvEENS13_INSA_20SM90_TMA_LOAD_IM2COLES1E_vEEEENS_8epilogue10collective18CollectiveEpilogueINS1J_23Sm100TmaWarpSpecializedILi3ELi2ELi32ELb1ELb0EEEJSL_NSB_IJNSV_ISG_SD_EENSV_ISJ_SD_EEEEESM_NSB_IJlNSB_IJSD_llEEESW_EEESM_S1S_NS1J_6fusion15FusionCallbacksIS1N_NS1T_17LinearCombinationISM_fSM_fLNS_15FloatRoundStyleE2EEESL_S1Q_JEEENSA_5SM1004TMEM4LOAD26SM100_TMEM_LOAD_32dp32b32xES14_NS15_INS16_ILi2ELi4ELi3EEES19_NSV_INSB_IJS1A_SJ_EEENSB_IJSJ_SD_EEEEEEENSA_39AutoVectorizingCopyWithAssumedAlignmentILi128EEENSA_14SM90_TMA_STOREES27_S29_S29_EEEvvEEEEvNT_6ParamsE:
        .type           _ZN7cutlass13device_kernelINS_4conv6kernel13ConvUniversalINS1_16ConvProblemShapeILNS1_8OperatorE2ELi2EEENS1_10collective14CollectiveConvINS1_47MainloopSm100TmaUmmaWarpSpecializedImplicitGemmILS5_2ELi16ELi2ELi1ELi2EN4cute5tupleIJNSA_1CILi1EEESD_SD_EEEEENSB_IJNSC_ILi128EEENSB_IJNSC_ILi64EEEEEENSB_IJNSC_ILi32EEEEEEEEENS_6half_tESM_NSA_8TiledMMAINSA_8MMA_AtomIJNSA_20SM100_MMA_F16BF16_SSISM_SM_fLi128ELi64ELNSA_4UMMA5MajorE1ELSR_1ELNSQ_7ScaleInE0ELSS_0EEEEEENSA_6LayoutISE_NSB_IJNSC_ILi0EEESW_SW_EEEEENSB_IJNSA_10UnderscoreESZ_SZ_EEEEENS7_6detail27Sm100ImplicitGemmTileTraitsINSA_13SM90_TMA_LOADENSA_14ComposedLayoutINSA_7SwizzleILi3ELi4ELi3EEENSA_18smem_ptr_flag_bitsILi16EEENSV_INSB_IJSH_NSC_ILi8EEEEEENSB_IJSD_SH_EEEEEEEvEENS13_INSA_20SM90_TMA_LOAD_IM2COLES1E_vEEEENS_8epilogue10collective18CollectiveEpilogueINS1J_23Sm100TmaWarpSpecializedILi3ELi2ELi32ELb1ELb0EEEJSL_NSB_IJNSV_ISG_SD_EENSV_ISJ_SD_EEEEESM_NSB_IJlNSB_IJSD_llEEESW_EEESM_S1S_NS1J_6fusion15FusionCallbacksIS1N_NS1T_17LinearCombinationISM_fSM_fLNS_15FloatRoundStyleE2EEESL_S1Q_JEEENSA_5SM1004TMEM4LOAD26SM100_TMEM_LOAD_32dp32b32xES14_NS15_INS16_ILi2ELi4ELi3EEES19_NSV_INSB_IJS1A_SJ_EEENSB_IJSJ_SD_EEEEEEENSA_39AutoVectorizingCopyWithAssumedAlignmentILi128EEENSA_14SM90_TMA_STOREES27_S29_S29_EEEvvEEEEvNT_6ParamsE,@function
        .size           _ZN7cutlass13device_kernelINS_4conv6kernel13ConvUniversalINS1_16ConvProblemShapeILNS1_8OperatorE2ELi2EEENS1_10collective14CollectiveConvINS1_47MainloopSm100TmaUmmaWarpSpecializedImplicitGemmILS5_2ELi16ELi2ELi1ELi2EN4cute5tupleIJNSA_1CILi1EEESD_SD_EEEEENSB_IJNSC_ILi128EEENSB_IJNSC_ILi64EEEEEENSB_IJNSC_ILi32EEEEEEEEENS_6half_tESM_NSA_8TiledMMAINSA_8MMA_AtomIJNSA_20SM100_MMA_F16BF16_SSISM_SM_fLi128ELi64ELNSA_4UMMA5MajorE1ELSR_1ELNSQ_7ScaleInE0ELSS_0EEEEEENSA_6LayoutISE_NSB_IJNSC_ILi0EEESW_SW_EEEEENSB_IJNSA_10UnderscoreESZ_SZ_EEEEENS7_6detail27Sm100ImplicitGemmTileTraitsINSA_13SM90_TMA_LOADENSA_14ComposedLayoutINSA_7SwizzleILi3ELi4ELi3EEENSA_18smem_ptr_flag_bitsILi16EEENSV_INSB_IJSH_NSC_ILi8EEEEEENSB_IJSD_SH_EEEEEEEvEENS13_INSA_20SM90_TMA_LOAD_IM2COLES1E_vEEEENS_8epilogue10collective18CollectiveEpilogueINS1J_23Sm100TmaWarpSpecializedILi3ELi2ELi32ELb1ELb0EEEJSL_NSB_IJNSV_ISG_SD_EENSV_ISJ_SD_EEEEESM_NSB_IJlNSB_IJSD_llEEESW_EEESM_S1S_NS1J_6fusion15FusionCallbacksIS1N_NS1T_17LinearCombinationISM_fSM_fLNS_15FloatRoundStyleE2EEESL_S1Q_JEEENSA_5SM1004TMEM4LOAD26SM100_TMEM_LOAD_32dp32b32xES14_NS15_INS16_ILi2ELi4ELi3EEES19_NSV_INSB_IJS1A_SJ_EEENSB_IJSJ_SD_EEEEEEENSA_39AutoVectorizingCopyWithAssumedAlignmentILi128EEENSA_14SM90_TMA_STOREES27_S29_S29_EEEvvEEEEvNT_6ParamsE,(.L_x_180 - _ZN7cutlass13device_kernelINS_4conv6kernel13ConvUniversalINS1_16ConvProblemShapeILNS1_8OperatorE2ELi2EEENS1_10collective14CollectiveConvINS1_47MainloopSm100TmaUmmaWarpSpecializedImplicitGemmILS5_2ELi16ELi2ELi1ELi2EN4cute5tupleIJNSA_1CILi1EEESD_SD_EEEEENSB_IJNSC_ILi128EEENSB_IJNSC_ILi64EEEEEENSB_IJNSC_ILi32EEEEEEEEENS_6half_tESM_NSA_8TiledMMAINSA_8MMA_AtomIJNSA_20SM100_MMA_F16BF16_SSISM_SM_fLi128ELi64ELNSA_4UMMA5MajorE1ELSR_1ELNSQ_7ScaleInE0ELSS_0EEEEEENSA_6LayoutISE_NSB_IJNSC_ILi0EEESW_SW_EEEEENSB_IJNSA_10UnderscoreESZ_SZ_EEEEENS7_6detail27Sm100ImplicitGemmTileTraitsINSA_13SM90_TMA_LOADENSA_14ComposedLayoutINSA_7SwizzleILi3ELi4ELi3EEENSA_18smem_ptr_flag_bitsILi16EEENSV_INSB_IJSH_NSC_ILi8EEEEEENSB_IJSD_SH_EEEEEEEvEENS13_INSA_20SM90_TMA_LOAD_IM2COLES1E_vEEEENS_8epilogue10collective18CollectiveEpilogueINS1J_23Sm100TmaWarpSpecializedILi3ELi2ELi32ELb1ELb0EEEJSL_NSB_IJNSV_ISG_SD_EENSV_ISJ_SD_EEEEESM_NSB_IJlNSB_IJSD_llEEESW_EEESM_S1S_NS1J_6fusion15FusionCallbacksIS1N_NS1T_17LinearCombinationISM_fSM_fLNS_15FloatRoundStyleE2EEESL_S1Q_JEEENSA_5SM1004TMEM4LOAD26SM100_TMEM_LOAD_32dp32b32xES14_NS15_INS16_ILi2ELi4ELi3EEES19_NSV_INSB_IJS1A_SJ_EEENSB_IJSJ_SD_EEEEEEENSA_39AutoVectorizingCopyWithAssumedAlignmentILi128EEENSA_14SM90_TMA_STOREES27_S29_S29_EEEvvEEEEvNT_6ParamsE)
        .other          _ZN7cutlass13device_kernelINS_4conv6kernel13ConvUniversalINS1_16ConvProblemShapeILNS1_8OperatorE2ELi2EEENS1_10collective14CollectiveConvINS1_47MainloopSm100TmaUmmaWarpSpecializedImplicitGemmILS5_2ELi16ELi2ELi1ELi2EN4cute5tupleIJNSA_1CILi1EEESD_SD_EEEEENSB_IJNSC_ILi128EEENSB_IJNSC_ILi64EEEEEENSB_IJNSC_ILi32EEEEEEEEENS_6half_tESM_NSA_8TiledMMAINSA_8MMA_AtomIJNSA_20SM100_MMA_F16BF16_SSISM_SM_fLi128ELi64ELNSA_4UMMA5MajorE1ELSR_1ELNSQ_7ScaleInE0ELSS_0EEEEEENSA_6LayoutISE_NSB_IJNSC_ILi0EEESW_SW_EEEEENSB_IJNSA_10UnderscoreESZ_SZ_EEEEENS7_6detail27Sm100ImplicitGemmTileTraitsINSA_13SM90_TMA_LOADENSA_14ComposedLayoutINSA_7SwizzleILi3ELi4ELi3EEENSA_18smem_ptr_flag_bitsILi16EEENSV_INSB_IJSH_NSC_ILi8EEEEEENSB_IJSD_SH_EEEEEEEvEENS13_INSA_20SM90_TMA_LOAD_IM2COLES1E_vEEEENS_8epilogue10collective18CollectiveEpilogueINS1J_23Sm100TmaWarpSpecializedILi3ELi2ELi32ELb1ELb0EEEJSL_NSB_IJNSV_ISG_SD_EENSV_ISJ_SD_EEEEESM_NSB_IJlNSB_IJSD_llEEESW_EEESM_S1S_NS1J_6fusion15FusionCallbacksIS1N_NS1T_17LinearCombinationISM_fSM_fLNS_15FloatRoundStyleE2EEESL_S1Q_JEEENSA_5SM1004TMEM4LOAD26SM100_TMEM_LOAD_32dp32b32xES14_NS15_INS16_ILi2ELi4ELi3EEES19_NSV_INSB_IJS1A_SJ_EEENSB_IJSJ_SD_EEEEEEENSA_39AutoVectorizingCopyWithAssumedAlignmentILi128EEENSA_14SM90_TMA_STOREES27_S29_S29_EEEvvEEEEvNT_6ParamsE,@"STO_CUDA_ENTRY STV_DEFAULT"
_ZN7cutlass13device_kernelINS_4conv6kernel13ConvUniversalINS1_16ConvProblemShapeILNS1_8OperatorE2ELi2EEENS1_10collective14CollectiveConvINS1_47MainloopSm100TmaUmmaWarpSpecializedImplicitGemmILS5_2ELi16ELi2ELi1ELi2EN4cute5tupleIJNSA_1CILi1EEESD_SD_EEEEENSB_IJNSC_ILi128EEENSB_IJNSC_ILi64EEEEEENSB_IJNSC_ILi32EEEEEEEEENS_6half_tESM_NSA_8TiledMMAINSA_8MMA_AtomIJNSA_20SM100_MMA_F16BF16_SSISM_SM_fLi128ELi64ELNSA_4UMMA5MajorE1ELSR_1ELNSQ_7ScaleInE0ELSS_0EEEEEENSA_6LayoutISE_NSB_IJNSC_ILi0EEESW_SW_EEEEENSB_IJNSA_10UnderscoreESZ_SZ_EEEEENS7_6detail27Sm100ImplicitGemmTileTraitsINSA_13SM90_TMA_LOADENSA_14ComposedLayoutINSA_7SwizzleILi3ELi4ELi3EEENSA_18smem_ptr_flag_bitsILi16EEENSV_INSB_IJSH_NSC_ILi8EEEEEENSB_IJSD_SH_EEEEEEEvEENS13_INSA_20SM90_TMA_LOAD_IM2COLES1E_vEEEENS_8epilogue10collective18CollectiveEpilogueINS1J_23Sm100TmaWarpSpecializedILi3ELi2ELi32ELb1ELb0EEEJSL_NSB_IJNSV_ISG_SD_EENSV_ISJ_SD_EEEEESM_NSB_IJlNSB_IJSD_llEEESW_EEESM_S1S_NS1J_6fusion15FusionCallbacksIS1N_NS1T_17LinearCombinationISM_fSM_fLNS_15FloatRoundStyleE2EEESL_S1Q_JEEENSA_5SM1004TMEM4LOAD26SM100_TMEM_LOAD_32dp32b32xES14_NS15_INS16_ILi2ELi4ELi3EEES19_NSV_INSB_IJS1A_SJ_EEENSB_IJSJ_SD_EEEEEEENSA_39AutoVectorizingCopyWithAssumedAlignmentILi128EEENSA_14SM90_TMA_STOREES27_S29_S29_EEEvvEEEEvNT_6ParamsE:
[----:B------:R-:W1:Y:S01]  /*0000*/  LDC R1, c[0x0][0x37c] ;  /* 0x0000df00ff017b82 */ /* 0x000e620000000800 */
[----:B------:R-:W2:Y:S07]  /*0010*/  S2R R101, SR_TID.X ;  /* 0x0000000000657919 */ /* 0x000eae0000002100 */
[----:B------:R-:W3:Y:S01]  /*0020*/  LDC.64 R2, c[0x0][0x890] ;  /* 0x00022400ff027b82 */ /* 0x000ee20000000a00 */
[----:B------:R-:W-:Y:S01]  /*0030*/  ELECT P2, URZ, PT ;  /* 0x0000000000ff782f */ /* 0x000fe20003840000 */
[----:B-1----:R-:W-:Y:S01]  /*0040*/  VIADD R1, R1, 0xfffffff8 ;  /* 0xfffffff801017836 */ /* 0x002fe20000000000 */
[----:B------:R-:W-:-:S02]  /*0050*/  PRMT R94, RZ, 0x7610, R94 ;  /* 0x00007610ff5e7816 */ /* 0x000fc4000000005e */
[----:B---3--:R-:W-:-:S04]  /*0060*/  ISETP.NE.U32.AND P0, PT, R2, RZ, PT ;  /* 0x000000ff0200720c */ /* 0x008fc80003f05070 */
[----:B------:R-:W-:Y:S02]  /*0070*/  ISETP.NE.AND.EX P0, PT, R3, RZ, PT, P0 ;  /* 0x000000ff0300720c */ /* 0x000fe40003f05300 */
[----:B--2---:R-:W-:-:S05]  /*0080*/  SHF.R.U32.HI R95, RZ, 0x5, R101 ;  /* 0x00000005ff5f7819 */ /* 0x004fca0000011665 */
[----:B------:R-:W1:Y:S02]  /*0090*/  SHFL.IDX PT, R0, R95, RZ, 0x1f ;  /* 0x00001fff5f007589 */ /* 0x000e6400000e0000 */
[----:B-1----:R-:W-:-:S04]  /*00a0*/  R2UR UR15, R0 ;  /* 0x00000000000f72ca */ /* 0x002fc800000e0000 */
[----:B------:R-:W-:Y:S05]  /*00b0*/  @P0 BRA `(.L_x_0) ;  /* 0x0000000000300947 */ /* 0x000fea0003800000 */
[----:B------:R-:W1:Y:S02]  /*00c0*/  LDCU.64 UR4, c[0x0][0x888] ;  /* 0x00011100ff0477ac */ /* 0x000e640008000a00 */
[----:B-1----:R-:W-:-:S04]  /*00d0*/  UISETP.NE.U32.AND UP0, UPT, UR4, URZ, UPT ;  /* 0x000000ff0400728c */ /* 0x002fc8000bf05070 */
[----:B------:R-:W-:-:S09]  /*00e0*/  UISETP.NE.AND.EX UP0, UPT, UR5, URZ, UPT, UP0 ;  /* 0x000000ff0500728c */ /* 0x000fd2000bf05300 */
[----:B------:R-:W-:Y:S05]  /*00f0*/  BRA.U !UP0, `(.L_x_1) ;  /* 0x0000000108147547 */ /* 0x000fea000b800000 */
[----:B------:R-:W1:Y:S01]  /*0100*/  LDC.64 R4, c[0x0][0x888] ;  /* 0x00022200ff047b82 */ /* 0x000e620000000a00 */
[----:B------:R-:W1:Y:S02]  /*0110*/  LDCU.64 UR4, c[0x0][0x358] ;  /* 0x00006b00ff0477ac */ /* 0x000e640008000a00 */
[----:B-1----:R1:W5:Y:S01]  /*0120*/  LDG.E R41, desc[UR4][R4.64] ;  /* 0x0000000404297981 */ /* 0x002362000c1e1900 */
[----:B------:R-:W-:Y:S01]  /*0130*/  HFMA2 R94, -RZ, RZ, 0, 5.9604644775390625e-08 ;  /* 0x00000001ff5e7431 */ /* 0x000fe200000001ff */
[----:B------:R-:W-:Y:S05]  /*0140*/  BRA `(.L_x_0) ;  /* 0x00000000000c7947 */ /* 0x000fea0003800000 */
.L_x_1:
[----:B------:R-:W1:Y:S01]  /*0150*/  LDCU UR4, c[0x0][0x880] ;  /* 0x00011000ff0477ac */ /* 0x000e620008000800 */
[----:B------:R-:W-:Y:S01]  /*0160*/  HFMA2 R94, -RZ, RZ, 0, 5.9604644775390625e-08 ;  /* 0x00000001ff5e7431 */ /* 0x000fe200000001ff */
[----:B-1----:R-:W-:-:S07]  /*0170*/  MOV R41, UR4 ;  /* 0x0000000400297c02 */ /* 0x002fce0008000f00 */
.L_x_0:
[----:B------:R-:W2:Y:S02]  /*0180*/  LDCU.64 UR4, c[0x0][0x8b0] ;  /* 0x00011600ff0477ac */ /* 0x000ea40008000a00 */
[----:B--2---:R-:W-:-:S04]  /*0190*/  UISETP.NE.U32.AND UP0, UPT, UR4, URZ, UPT ;  /* 0x000000ff0400728c */ /* 0x004fc8000bf05070 */
[----:B------:R-:W-:-:S09]  /*01a0*/  UISETP.NE.AND.EX UP0, UPT, UR5, URZ, UPT, UP0 ;  /* 0x000000ff0500728c */ /* 0x000fd2000bf05300 */
[----:B------:R-:W-:Y:S05]  /*01b0*/  BRA.U UP0, `(.L_x_2) ;  /* 0x0000000100287547 */ /* 0x000fea000b800000 */
[----:B------:R-:W2:Y:S02]  /*01c0*/  LDCU.64 UR4, c[0x0][0x8a8] ;  /* 0x00011500ff0477ac */ /* 0x000ea40008000a00 */
[----:B--2---:R-:W-:-:S04]  /*01d0*/  UISETP.NE.U32.AND UP0, UPT, UR4, URZ, UPT ;  /* 0x000000ff0400728c */ /* 0x004fc8000bf05070 */
[----:B------:R-:W-:-:S09]  /*01e0*/  UISETP.NE.AND.EX UP0, UPT, UR5, URZ, UPT, UP0 ;  /* 0x000000ff0500728c */ /* 0x000fd2000bf05300 */
[----:B------:R-:W-:Y:S05]  /*01f0*/  BRA.U !UP0, `(.L_x_3) ;  /* 0x0000000108107547 */ /* 0x000fea000b800000 */
[----:B------:R-:W2:Y:S01]  /*0200*/  LDC.64 R38, c[0x0][0x8a8] ;  /* 0x00022a00ff267b82 */ /* 0x000ea20000000a00 */
[----:B------:R-:W2:Y:S02]  /*0210*/  LDCU.64 UR4, c[0x0][0x358] ;  /* 0x00006b00ff0477ac */ /* 0x000ea40008000a00 */
[----:B--2---:R2:W5:Y:S01]  /*0220*/  LDG.E R38, desc[UR4][R38.64] ;  /* 0x0000000426267981 */ /* 0x004562000c1e1900 */
[----:B------:R-:W-:Y:S05]  /*0230*/  BRA `(.L_x_2) ;  /* 0x0000000000087947 */ /* 0x000fea0003800000 */
.L_x_3:
[----:B------:R-:W2:Y:S02]  /*0240*/  LDCU UR4, c[0x0][0x8a0] ;  /* 0x00011400ff0477ac */ /* 0x000ea40008000800 */
[----:B--2---:R-:W-:Y:S02]  /*0250*/  MOV R38, UR4 ;  /* 0x0000000400267c02 */ /* 0x004fe40008000f00 */
.L_x_2:
[----:B-1----:R-:W1:Y:S01]  /*0260*/  LDC.64 R4, c[0x0][0x888] ;  /* 0x00022200ff047b82 */ /* 0x002e620000000a00 */
[----:B------:R-:W-:Y:S01]  /*0270*/  IMAD.U32 R0, RZ, RZ, UR15 ;  /* 0x0000000fff007e24 */ /* 0x000fe2000f8e00ff */
[----:B------:R-:W-:Y:S01]  /*0280*/  ISETP.EQ.U32.AND P4, PT, R2, RZ, PT ;  /* 0x000000ff0200720c */ /* 0x000fe20003f82070 */
[----:B------:R-:W-:Y:S03]  /*0290*/  BSSY.RECONVERGENT B0, `(.L_x_4) ;  /* 0x0000012000007945 */ /* 0x000fe60003800200 */
[----:B------:R-:W-:Y:S02]  /*02a0*/  ISETP.NE.OR P1, PT, R0, 0x1, !P2 ;  /* 0x000000010000780c */ /* 0x000fe40005725670 */
[----:B-1----:R-:W-:-:S04]  /*02b0*/  ISETP.NE.U32.AND P0, PT, R4, RZ, PT ;  /* 0x000000ff0400720c */ /* 0x002fc80003f05070 */
[----:B------:R-:W-:-:S13]  /*02c0*/  ISETP.NE.AND.EX P0, PT, R5, RZ, PT, P0 ;  /* 0x000000ff0500720c */ /* 0x000fda0003f05300 */
[----:B------:R-:W-:Y:S01]  /*02d0*/  VOTEU.ANY UP3, P0 ;  /* 0x0000000000ff7886 */ /* 0x000fe20000060100 */
[----:B------:R-:W-:Y:S02]  /*02e0*/  PLOP3.LUT P3, PT, PT, PT, UP3, 0x80, 0x8 ;  /* 0x000000000008781c */ /* 0x000fe40003f6f038 */
[----:B------:R-:W-:Y:S02]  /*02f0*/  ISETP.NE.OR P0, PT, R0, 0x3, !P2 ;  /* 0x000000030000780c */ /* 0x000fe40005705670 */
[----:B------:R-:W-:-:S04]  /*0300*/  ISETP.EQ.OR.EX P5, PT, R3, RZ, !P3, P4 ;  /* 0x000000ff0300720c */ /* 0x000fc80005fa2740 */
[----:B------:R-:W-:Y:S01]  /*0310*/  P2R R100, PR, RZ, 0x20 ;  /* 0x00000020ff647803 */ /* 0x000fe20000000000 */
[----:B------:R-:W-:Y:S05]  /*0320*/  @P1 BRA `(.L_x_5) ;  /* 0x0000000000201947 */ /* 0x000fea0003800000 */
[----:B------:R-:W1:Y:S02]  /*0330*/  LDCU.64 UR4, c[0x0][0x348] ;  /* 0x00006900ff0477ac */ /* 0x000e640008000a00 */
[----:B-1----:R-:W-:Y:S02]  /*0340*/  UIADD3 UR6, UP1, UPT, UR4, 0x80, URZ ;  /* 0x0000008004067890 */ /* 0x002fe4000ff3e0ff */
[----:B------:R-:W-:Y:S02]  /*0350*/  UIADD3 UR4, UP0, UPT, UR4, 0x180, URZ ;  /* 0x0000018004047890 */ /* 0x000fe4000ff1e0ff */
[----:B------:R-:W-:Y:S02]  /*0360*/  UIADD3.X UR7, UPT, UPT, URZ, UR5, URZ, UP1, !UPT ;  /* 0x00000005ff077290 */ /* 0x000fe40008ffe4ff */
[----:B------:R-:W-:-:S07]  /*0370*/  UIADD3.X UR5, UPT, UPT, URZ, UR5, URZ, UP0, !UPT ;  /* 0x00000005ff057290 */ /* 0x000fce00087fe4ff */
[----:B------:R1:W-:Y:S02]  /*0380*/  UTMACCTL.PF [UR6] ;  /* 0x00000000060079b9 */ /* 0x0003e40008040000 */
[----:B------:R1:W-:Y:S02]  /*0390*/  UTMACCTL.PF [UR4] ;  /* 0x00000000040079b9 */ /* 0x0003e40008040000 */
[----:B-1----:R-:W-:Y:S01]  /*03a0*/  NOP ;  /* 0x0000000000007918 */ /* 0x002fe20000000000 */
.L_x_5:
[----:B------:R-:W-:Y:S05]  /*03b0*/  BSYNC.RECONVERGENT B0 ;  /* 0x0000000000007941 */ /* 0x000fea0003800200 */
.L_x_4:
[----:B------:R-:W-:Y:S04]  /*03c0*/  BSSY.RECONVERGENT B0, `(.L_x_6) ;  /* 0x000000a000007945 */ /* 0x000fe80003800200 */
        /* <DEDUP_REMOVED lines=9> */
.L_x_7:
[----:B------:R-:W-:Y:S05]  /*0460*/  BSYNC.RECONVERGENT B0 ;  /* 0x0000000000007941 */ /* 0x000fea0003800200 */
.L_x_6:
[----:B------:R-:W-:Y:S01]  /*0470*/  UPLOP3.LUT UP2, UPT, UPT, UPT, UPT, 0x80, 0x8 ;  /* 0x000000000008789c */ /* 0x000fe20003f4f070 */
[----:B------:R-:W-:Y:S10]  /*0480*/  @!P5 BRA `(.L_x_8) ;  /* 0x000000000024d947 */ /* 0x000ff40003800000 */
[----:B------:R-:W-:Y:S01]  /*0490*/  ISETP.NE.U32.AND P1, PT, R2, RZ, PT ;  /* 0x000000ff0200720c */ /* 0x000fe20003f25070 */
[----:B------:R-:W-:Y:S01]  /*04a0*/  USEL UR4, URZ, 0xffffffff, UP3 ;  /* 0xffffffffff047887 */ /* 0x000fe20009800000 */
[----:B-----5:R-:W-:Y:S02]  /*04b0*/  FSETP.NEU.AND P0, PT, R41, RZ, PT ;  /* 0x000000ff2900720b */ /* 0x020fe40003f0d000 */
[----:B------:R-:W-:-:S11]  /*04c0*/  ISETP.NE.AND.EX P1, PT, R3, RZ, PT, P1 ;  /* 0x000000ff0300720c */ /* 0x000fd60003f25310 */
[----:B------:R-:W-:Y:S02]  /*04d0*/  VOTEU.ANY UP0, P0 ;  /* 0x0000000000ff7886 */ /* 0x000fe40000000100 */
[----:B------:R-:W-:-:S05]  /*04e0*/  VOTEU.ANY UP1, P1 ;  /* 0x0000000000ff7886 */ /* 0x000fca0000820100 */
[----:B------:R-:W-:-:S04]  /*04f0*/  @!UP1 USEL UR4, URZ, 0xffffffff, UP0 ;  /* 0xffffffffff049887 */ /* 0x000fc80008000000 */
[----:B------:R-:W-:-:S04]  /*0500*/  ULOP3.LUT UR4, UR4, 0x1, URZ, 0xc0, !UPT ;  /* 0x0000000104047892 */ /* 0x000fc8000f8ec0ff */
[----:B------:R-:W-:-:S11]  /*0510*/  UISETP.NE.U32.AND UP2, UPT, UR4, 0x1, UPT ;  /* 0x000000010400788c */ /* 0x000fd6000bf45070 */
.L_x_8:
[----:B------:R-:W1:Y:S01]  /*0520*/  SHFL.IDX PT, R2, R95, RZ, 0x1f ;  /* 0x00001fff5f027589 */ /* 0x000e6200000e0000 */
[----:B------:R-:W-:-:S04]  /*0530*/  UISETP.NE.AND UP0, UPT, UR15, 0x2, UPT ;  /* 0x000000020f00788c */ /* 0x000fc8000bf05270 */
[----:B------:R-:W-:Y:S01]  /*0540*/  USEL UR43, URZ, 0x1, UP0 ;  /* 0x00000001ff2b7887 */ /* 0x000fe20008000000 */
[----:B-1----:R-:W-:-:S13]  /*0550*/  ISETP.NE.AND P0, PT, R2, RZ, PT ;  /* 0x000000ff0200720c */ /* 0x002fda0003f05270 */
[----:B------:R-:W-:Y:S05]  /*0560*/  @P0 BRA `(.L_x_9) ;  /* 0x0000000000b40947 */ /* 0x000fea0003800000 */
[----:B------:R-:W-:Y:S01]  /*0570*/  ELECT P0, URZ, PT ;  /* 0x0000000000ff782f */ /* 0x000fe20003800000 */
[----:B------:R-:W-:-:S12]  /*0580*/  BSSY.RECONVERGENT B0, `(.L_x_9) ;  /* 0x000002b000007945 */ /* 0x000fd80003800200 */
[----:B------:R-:W-:Y:S05]  /*0590*/  @!P0 BRA `(.L_x_10) ;  /* 0x0000000000a48947 */ /* 0x000fea0003800000 */
[----:B------:R-:W1:Y:S01]  /*05a0*/  S2UR UR4, SR_CgaCtaId ;  /* 0x00000000000479c3 */ /* 0x000e620000008800 */
[----:B------:R-:W-:Y:S01]  /*05b0*/  UMOV UR5, 0x400 ;  /* 0x0000040000057882 */ /* 0x000fe20000000000 */
[----:B------:R-:W-:Y:S02]  /*05c0*/  UMOV UR6, 0x1 ;  /* 0x0000000100067882 */ /* 0x000fe40000000000 */
[----:B------:R-:W-:-:S04]  /*05d0*/  UIADD3 UR6, UPT, UPT, -UR6, 0x100000, URZ ;  /* 0x0010000006067890 */ /* 0x000fc8000fffe1ff */
[----:B------:R-:W-:Y:S02]  /*05e0*/  USHF.L.U32 UR7, UR6, 0xb, URZ ;  /* 0x0000000b06077899 */ /* 0x000fe400080006ff */
[----:B------:R-:W-:Y:S02]  /*05f0*/  USHF.L.U32 UR6, UR6, 0x1, URZ ;  /* 0x0000000106067899 */ /* 0x000fe400080006ff */
[----:B-1----:R-:W-:Y:S01]  /*0600*/  ULEA UR4, UR4, UR5, 0x18 ;  /* 0x0000000504047291 */ /* 0x002fe2000f8ec0ff */
[----:B------:R-:W1:Y:S11]  /*0610*/  FENCE.VIEW.ASYNC.S ;  /* 0x00000000000073c6 */ /* 0x000e760000000000 */
[----:B-1----:R1:W3:Y:S01]  /*0620*/  SYNCS.EXCH.64 URZ, [UR4], UR6 ;  /* 0x0000000604ff75b2 */ /* 0x0022e20008000100 */
[----:B------:R1:W4:Y:S01]  /*0630*/  SYNCS.EXCH.64 URZ, [UR4+0x80], UR6 ;  /* 0x0000800604ff75b2 */ /* 0x0003220008000100 */
[----:B------:R1:W1:Y:S01]  /*0640*/  SYNCS.EXCH.64 URZ, [UR4+0x8], UR6 ;  /* 0x0000080604ff75b2 */ /* 0x0002620008000100 */
        /* <DEDUP_REMOVED lines=29> */
[----:B---34-:R-:W-:Y:S01]  /*0820*/  NOP ;  /* 0x0000000000007918 */ /* 0x018fe20000000000 */
.L_x_10:
[----:B-1----:R-:W-:Y:S05]  /*0830*/  BSYNC.RECONVERGENT B0 ;  /* 0x0000000000007941 */ /* 0x002fea0003800200 */
.L_x_9:
[----:B------:R-:W1:Y:S01]  /*0840*/  SHFL.IDX PT, R2, R95, RZ, 0x1f ;  /* 0x00001fff5f027589 */ /* 0x000e6200000e0000 */
[----:B------:R-:W-:Y:S01]  /*0850*/  NOP ;  /* 0x0000000000007918 */ /* 0x000fe20000000000 */
[----:B-1----:R-:W-:-:S13]  /*0860*/  ISETP.NE.AND P0, PT, R2, 0x1, PT ;  /* 0x000000010200780c */ /* 0x002fda0003f05270 */
[----:B------:R-:W-:Y:S05]  /*0870*/  @P0 BRA `(.L_x_11) ;  /* 0x0000000000500947 */ /* 0x000fea0003800000 */
[----:B------:R-:W1:Y:S01]  /*0880*/  S2UR UR4, SR_CgaCtaId ;  /* 0x00000000000479c3 */ /* 0x000e620000008800 */
[----:B------:R-:W-:Y:S01]  /*0890*/  UMOV UR5, 0x400 ;  /* 0x0000040000057882 */ /* 0x000fe20000000000 */
[----:B------:R-:W-:Y:S01]  /*08a0*/  UMOV UR8, 0x20 ;  /* 0x0000002000087882 */ /* 0x000fe20000000000 */
[----:B------:R-:W-:Y:S01]  /*08b0*/  UMOV UR6, 0x80 ;  /* 0x0000008000067882 */ /* 0x000fe20000000000 */
[----:B------:R-:W-:-:S04]  /*08c0*/  UIADD3 UR8, UPT, UPT, -UR8, 0x100000, URZ ;  /* 0x0010000008087890 */ /* 0x000fc8000fffe1ff */
[----:B------:R-:W-:Y:S02]  /*08d0*/  USHF.L.U32 UR9, UR8, 0xb, URZ ;  /* 0x0000000b08097899 */ /* 0x000fe400080006ff */
[----:B------:R-:W-:Y:S02]  /*08e0*/  USHF.L.U32 UR8, UR8, 0x1, URZ ;  /* 0x0000000108087899 */ /* 0x000fe400080006ff */
[----:B------:R-:W-:-:S04]  /*08f0*/  UIADD3 UR6, UPT, UPT, -UR6, 0x100000, URZ ;  /* 0x0010000006067890 */ /* 0x000fc8000fffe1ff */
[----:B------:R-:W-:Y:S02]  /*0900*/  USHF.L.U32 UR7, UR6, 0xb, URZ ;  /* 0x0000000b06077899 */ /* 0x000fe400080006ff */
[----:B------:R-:W-:Y:S01]  /*0910*/  USHF.L.U32 UR6, UR6, 0x1, URZ ;  /* 0x0000000106067899 */ /* 0x000fe200080006ff */
[----:B------:R-:W-:Y:S01]  /*0920*/  ELECT P0, URZ, PT ;  /* 0x0000000000ff782f */ /* 0x000fe20003800000 */
[----:B-1----:R-:W-:Y:S01]  /*0930*/  ULEA UR4, UR4, UR5, 0x18 ;  /* 0x0000000504047291 */ /* 0x002fe2000f8ec0ff */
[----:B------:R-:W1:Y:S11]  /*0940*/  FENCE.VIEW.ASYNC.S ;  /* 0x00000000000073c6 */ /* 0x000e760000000000 */
[----:B-1----:R1:W3:Y:S01]  /*0950*/  SYNCS.EXCH.64 URZ, [UR4+0x100], UR8 ;  /* 0x0001000804ff75b2 */ /* 0x0022e20008000100 */
[----:B------:R1:W4:Y:S01]  /*0960*/  SYNCS.EXCH.64 URZ, [UR4+0x118], UR6 ;  /* 0x0001180604ff75b2 */ /* 0x0003220008000100 */
[----:B------:R1:W1:Y:S01]  /*0970*/  SYNCS.EXCH.64 URZ, [UR4+0x108], UR8 ;  /* 0x0001080804ff75b2 */ /* 0x0002620008000100 */
[----:B------:R1:W1:Y:S01]  /*0980*/  SYNCS.EXCH.64 URZ, [UR4+0x120], UR6 ;  /* 0x0001200604ff75b2 */ /* 0x0002620008000100 */
[----:B------:R1:W1:Y:S01]  /*0990*/  SYNCS.EXCH.64 URZ, [UR4+0x110], UR8 ;  /* 0x0001100804ff75b2 */ /* 0x0002620008000100 */
[----:B------:R1:W1:Y:S01]  /*09a0*/  SYNCS.EXCH.64 URZ, [UR4+0x128], UR6 ;  /* 0x0001280604ff75b2 */ /* 0x0002620008000100 */
[----:B------:R-:W-:Y:S01]  /*09b0*/  NOP ;  /* 0x0000000000007918 */ /* 0x000fe20000000000 */
.L_x_11:
[----:B------:R-:W2:Y:S01]  /*09c0*/  SHFL.IDX PT, R2, R95, RZ, 0x1f ;  /* 0x00001fff5f027589 */ /* 0x000ea200000e0000 */
[----:B------:R-:W-:Y:S01]  /*09d0*/  NOP ;  /* 0x0000000000007918 */ /* 0x000fe20000000000 */
[----:B--2---:R-:W-:-:S13]  /*09e0*/  ISETP.NE.AND P0, PT, R2, 0x3, PT ;  /* 0x000000030200780c */ /* 0x004fda0003f05270 */
[----:B------:R-:W-:Y:S05]  /*09f0*/  @P0 BRA `(.L_x_12) ;  /* 0x0000000000300947 */ /* 0x000fea0003800000 */
[----:B-1----:R-:W1:Y:S01]  /*0a00*/  S2UR UR4, SR_CgaCtaId ;  /* 0x00000000000479c3 */ /* 0x002e620000008800 */
[----:B------:R-:W-:Y:S01]  /*0a10*/  UMOV UR6, 0x400 ;  /* 0x0000040000067882 */ /* 0x000fe20000000000 */
[----:B------:R-:W-:Y:S01]  /*0a20*/  UMOV UR5, 0x20 ;  /* 0x0000002000057882 */ /* 0x000fe20000000000 */
[----:B------:R-:W-:Y:S01]  /*0a30*/  ELECT P0, URZ, PT ;  /* 0x0000000000ff782f */ /* 0x000fe20003800000 */
[----:B-1----:R-:W-:Y:S02]  /*0a40*/  ULEA UR6, UR4, UR6, 0x18 ;  /* 0x0000000604067291 */ /* 0x002fe4000f8ec0ff */
[----:B------:R-:W-:-:S04]  /*0a50*/  UIADD3 UR4, UPT, UPT, -UR5, 0x100000, URZ ;  /* 0x0010000005047890 */ /* 0x000fc8000fffe1ff */
[----:B------:R-:W-:Y:S02]  /*0a60*/  USHF.L.U32 UR5, UR4, 0xb, URZ ;  /* 0x0000000b04057899 */ /* 0x000fe400080006ff */
[----:B------:R-:W-:Y:S01]  /*0a70*/  USHF.L.U32 UR4, UR4, 0x1, URZ ;  /* 0x0000000104047899 */ /* 0x000fe200080006ff */
[----:B------:R-:W1:Y:S11]  /*0a80*/  FENCE.VIEW.ASYNC.S ;  /* 0x00000000000073c6 */ /* 0x000e760000000000 */
[----:B-1----:R2:W1:Y:S01]  /*0a90*/  SYNCS.EXCH.64 URZ, [UR6+0x130], UR4 ;  /* 0x0001300406ff75b2 */ /* 0x0024620008000100 */
[----:B------:R2:W1:Y:S02]  /*0aa0*/  SYNCS.EXCH.64 URZ, [UR6+0x138], UR4 ;  /* 0x0001380406ff75b2 */ /* 0x0004640008000100 */
[----:B--2---:R-:W-:Y:S01]  /*0ab0*/  NOP ;  /* 0x0000000000007918 */ /* 0x004fe20000000000 */
.L_x_12:
[----:B------:R-:W2:Y:S01]  /*0ac0*/  SHFL.IDX PT, R2, R95, RZ, 0x1f ;  /* 0x00001fff5f027589 */ /* 0x000ea200000e0000 */
[----:B------:R-:W-:Y:S01]  /*0ad0*/  NOP ;  /* 0x0000000000007918 */ /* 0x000fe20000000000 */
[----:B--2---:R-:W-:-:S13]  /*0ae0*/  ISETP.NE.AND P0, PT, R2, 0x4, PT ;  /* 0x000000040200780c */ /* 0x004fda0003f05270 */
[----:B------:R-:W-:Y:S05]  /*0af0*/  @P0 BRA `(.L_x_13) ;  /* 0x0000000000440947 */ /* 0x000fea0003800000 */
[----:B-1----:R-:W1:Y:S01]  /*0b00*/  S2UR UR6, SR_CgaCtaId ;  /* 0x00000000000679c3 */ /* 0x002e620000008800 */
[----:B------:R-:W-:Y:S01]  /*0b10*/  UMOV UR4, 0x100 ;  /* 0x0000010000047882 */ /* 0x000fe20000000000 */
[----:B------:R-:W-:Y:S01]  /*0b20*/  UMOV UR5, 0x400 ;  /* 0x0000040000057882 */ /* 0x000fe20000000000 */
[----:B------:R-:W-:Y:S01]  /*0b30*/  USEL UR4, UR4, 0xe0, UP2 ;  /* 0x000000e004047887 */ /* 0x000fe20009000000 */
[----:B------:R-:W-:Y:S01]  /*0b40*/  UMOV UR8, 0x1 ;  /* 0x0000000100087882 */ /* 0x000fe20000000000 */
[----:B------:R-:W-:Y:S01]  /*0b50*/  ELECT P0, URZ, PT ;  /* 0x0000000000ff782f */ /* 0x000fe20003800000 */
[----:B------:R-:W-:-:S04]  /*0b60*/  UIADD3 UR8, UPT, UPT, -UR8, 0x100000, URZ ;  /* 0x0010000008087890 */ /* 0x000fc8000fffe1ff */
[----:B------:R-:W-:Y:S02]  /*0b70*/  USHF.L.U32 UR9, UR8, 0xb, URZ ;  /* 0x0000000b08097899 */ /* 0x000fe400080006ff */
[----:B------:R-:W-:Y:S02]  /*0b80*/  USHF.L.U32 UR8, UR8, 0x1, URZ ;  /* 0x0000000108087899 */ /* 0x000fe400080006ff */
[----:B-1----:R-:W-:Y:S02]  /*0b90*/  ULEA UR6, UR6, UR5, 0x18 ;  /* 0x0000000506067291 */ /* 0x002fe4000f8ec0ff */
[----:B------:R-:W-:-:S04]  /*0ba0*/  UIADD3 UR4, UPT, UPT, -UR4, 0x100000, URZ ;  /* 0x0010000004047890 */ /* 0x000fc8000fffe1ff */
[----:B------:R-:W-:Y:S02]  /*0bb0*/  USHF.L.U32 UR5, UR4, 0xb, URZ ;  /* 0x0000000b04057899 */ /* 0x000fe400080006ff */
[----:B------:R-:W-:Y:S01]  /*0bc0*/  USHF.L.U32 UR4, UR4, 0x1, URZ ;  /* 0x0000000104047899 */ /* 0x000fe200080006ff */
[----:B------:R-:W1:Y:S03]  /*0bd0*/  FENCE.VIEW.ASYNC.S ;  /* 0x00000000000073c6 */ /* 0x000e660000000000 */
[----:B-1----:R2:W1:Y:S08]  /*0be0*/  SYNCS.EXCH.64 URZ, [UR6+0x140], UR8 ;  /* 0x0001400806ff75b2 */ /* 0x0024700008000100 */
[----:B------:R2:W1:Y:S02]  /*0bf0*/  SYNCS.EXCH.64 URZ, [UR6+0x148], UR4 ;  /* 0x0001480406ff75b2 */ /* 0x0004640008000100 */
[----:B--2---:R-:W-:Y:S01]  /*0c00*/  NOP ;  /* 0x0000000000007918 */ /* 0x004fe20000000000 */
.L_x_13:
[----:B------:R-:W2:Y:S01]  /*0c10*/  SHFL.IDX PT, R2, R95, RZ, 0x1f ;  /* 0x00001fff5f027589 */ /* 0x000ea200000e0000 */
[----:B------:R-:W1:Y:S01]  /*0c20*/  S2UR UR27, SR_CTAID.X ;  /* 0x00000000001b79c3 */ /* 0x000e620000002500 */
[----:B------:R-:W-:-:S07]  /*0c30*/  NOP ;  /* 0x0000000000007918 */ /* 0x000fce0000000000 */
[----:B------:R-:W1:Y:S01]  /*0c40*/  S2UR UR23, SR_CTAID.Y ;  /* 0x00000000001779c3 */ /* 0x000e620000002600 */
[----:B--2---:R-:W-:-:S13]  /*0c50*/  ISETP.NE.AND P0, PT, R2, 0x5, PT ;  /* 0x000000050200780c */ /* 0x004fda0003f05270 */
[----:B-1----:R-:W-:Y:S05]  /*0c60*/  @P0 BRA `(.L_x_14) ;  /* 0x0000000000480947 */ /* 0x002fea0003800000 */
        /* <DEDUP_REMOVED lines=13> */
[----:B-1----:R1:W2:Y:S01]  /*0d40*/  SYNCS.EXCH.64 URZ, [UR4+0x150], UR8 ;  /* 0x0001500804ff75b2 */ /* 0x0022a20008000100 */
[----:B------:R1:W1:Y:S01]  /*0d50*/  SYNCS.EXCH.64 URZ, [UR4+0x160], UR6 ;  /* 0x0001600604ff75b2 */ /* 0x0002620008000100 */
[----:B------:R1:W1:Y:S01]  /*0d60*/  SYNCS.EXCH.64 URZ, [UR4+0x158], UR8 ;  /* 0x0001580804ff75b2 */ /* 0x0002620008000100 */
[----:B------:R1:W1:Y:S01]  /*0d70*/  SYNCS.EXCH.64 URZ, [UR4+0x168], UR6 ;  /* 0x0001680604ff75b2 */ /* 0x0002620008000100 */
[----:B------:R-:W-:Y:S01]  /*0d80*/  NOP ;  /* 0x0000000000007918 */ /* 0x000fe20000000000 */
.L_x_14:
[----:B------:R-:W-:-:S05]  /*0d90*/  CS2R.32 R89, SR_CgaSize ;  /* 0x0000000000597805 */ /* 0x000fca0000008a00 */
[----:B------:R-:W-:-:S05]  /*0da0*/  IMAD R89, R89, -0xa0, RZ ;  /* 0xffffff6059597824 */ /* 0x000fca00078e02ff */
[----:B------:R-:W-:-:S14]  /*0db0*/  R2UR UR5, R89 ;  /* 0x00000000590572ca */ /* 0x000fdc00000e0000 */
[----:B------:R-:W3:Y:S01]  /*0dc0*/  LDCU UR5, c[0x0][UR5+0x2b0] ;  /* 0x00005600050577ac */ /* 0x000ee20008000800 */
[----:B------:R-:W-:Y:S02]  /*0dd0*/  I2FP.F32.U32 R5, UR27 ;  /* 0x0000001b00057c45 */ /* 0x000fe40008201000 */
[----:B------:R-:W-:-:S05]  /*0de0*/  CS2R.32 R2, SR_CgaSize ;  /* 0x0000000000027805 */ /* 0x000fca0000008a00 */
[----:B------:R-:W-:-:S06]  /*0df0*/  IMAD R2, R2, -0xa0, RZ ;  /* 0xffffff6002027824 */ /* 0x000fcc00078e02ff */
[----:B------:R-:W4:Y:S01]  /*0e00*/  LDC R2, c[0x0][R2+0x2a0] ;  /* 0x0000a80002027b82 */ /* 0x000f220000000800 */
[----:B------:R-:W-:Y:S02]  /*0e10*/  I2FP.F32.U32 R4, UR23 ;  /* 0x0000001700047c45 */ /* 0x000fe40008201000 */
[----:B------:R-:W-:-:S05]  /*0e20*/  CS2R.32 R89, SR_CgaSize ;  /* 0x0000000000597805 */ /* 0x000fca0000008a00 */
[----:B------:R-:W-:-:S05]  /*0e30*/  IMAD R89, R89, -0xa0, RZ ;  /* 0xffffff6059597824 */ /* 0x000fca00078e02ff */
[----:B-1----:R-:W-:-:S14]  /*0e40*/  R2UR UR4, R89 ;  /* 0x00000000590472ca */ /* 0x002fdc00000e0000 */
[----:B------:R-:W1:Y:S01]  /*0e50*/  LDCU UR4, c[0x0][UR4+0x2b4] ;  /* 0x00005680040477ac */ /* 0x000e620008000800 */
[----:B------:R-:W-:Y:S01]  /*0e60*/  NOP ;  /* 0x0000000000007918 */ /* 0x000fe20000000000 */
[----:B------:R-:W2:Y:S01]  /*0e70*/  S2R R17, SR_CTAID.Z ;  /* 0x0000000000117919 */ /* 0x000ea20000002700 */
[----:B------:R-:W4:Y:S01]  /*0e80*/  LDCU UR18, c[0x0][0xb24] ;  /* 0x00016480ff1277ac */ /* 0x000f220008000800 */
[----:B------:R-:W-:-:S05]  /*0e90*/  CS2R.32 R3, SR_CgaSize ;  /* 0x0000000000037805 */ /* 0x000fca0000008a00 */
[----:B------:R-:W-:-:S06]  /*0ea0*/  IMAD R3, R3, -0xa0, RZ ;  /* 0xffffff6003037824 */ /* 0x000fcc00078e02ff */
[----:B------:R-:W2:Y:S01]  /*0eb0*/  LDC R3, c[0x0][R3+0x2a4] ;  /* 0x0000a90003037b82 */ /* 0x000ea20000000800 */
[----:B---3--:R-:W-:Y:S01]  /*0ec0*/  FMUL R5, R5, UR5 ;  /* 0x0000000505057c20 */ /* 0x008fe20008400000 */
[----:B-1----:R-:W-:-:S03]  /*0ed0*/  FMUL R4, R4, UR4 ;  /* 0x0000000404047c20 */ /* 0x002fc60008400000 */
[----:B------:R-:W1:Y:S01]  /*0ee0*/  F2I.U32.TRUNC.NTZ R89, R5 ;  /* 0x0000000500597305 */ /* 0x000e62000020f000 */
[----:B----4-:R-:W-:-:S07]  /*0ef0*/  UISETP.GE.AND UP0, UPT, UR18, 0x1, UPT ;  /* 0x000000011200788c */ /* 0x010fce000bf06270 */
[----:B------:R-:W3:Y:S01]  /*0f00*/  F2I.U32.TRUNC.NTZ R88, R4 ;  /* 0x0000000400587305 */ /* 0x000ee2000020f000 */
[----:B-1----:R-:W-:-:S05]  /*0f10*/  IADD3 R89, PT, PT, -R89, RZ, RZ ;  /* 0x000000ff59597210 */ /* 0x002fca0007ffe1ff */
[----:B------:R-:W-:Y:S01]  /*0f20*/  IMAD R89, R2, R89, UR27 ;  /* 0x0000001b02597e24 */ /* 0x000fe2000f8e0259 */
[----:B---3--:R-:W-:-:S05]  /*0f30*/  IADD3 R88, PT, PT, -R88, RZ, RZ ;  /* 0x000000ff58587210 */ /* 0x008fca0007ffe1ff */
[----:B--2---:R-:W-:Y:S01]  /*0f40*/  IMAD R88, R3, R88, UR23 ;  /* 0x0000001703587e24 */ /* 0x004fe2000f8e0258 */
[----:B------:R-:W-:Y:S06]  /*0f50*/  BAR.SYNC.DEFER_BLOCKING 0x0 ;  /* 0x0000000000007b1d */ /* 0x000fec0000010000 */
[----:B------:R-:W-:Y:S05]  /*0f60*/  BRA.U !UP0, `(.L_x_15) ;  /* 0x0000000108d47547 */ /* 0x000fea000b800000 */
[----:B------:R-:W1:Y:S01]  /*0f70*/  LDCU.128 UR28, c[0x0][0xb10] ;  /* 0x00016200ff1c77ac */ /* 0x000e620008000c00 */
[----:B------:R-:W2:Y:S01]  /*0f80*/  LDCU UR14, c[0x0][0x370] ;  /* 0x00006e00ff0e77ac */ /* 0x000ea20008000800 */
[----:B------:R-:W3:Y:S01]  /*0f90*/  LDCU UR8, c[0x0][0x374] ;  /* 0x00006e80ff0877ac */ /* 0x000ee20008000800 */
[----:B------:R-:W4:Y:S01]  /*0fa0*/  LDCU UR19, c[0x0][0xb0c] ;  /* 0x00016180ff1377ac */ /* 0x000f220008000800 */
[----:B------:R-:W4:Y:S01]  /*0fb0*/  LDCU UR9, c[0x0][0xb20] ;  /* 0x00016400ff0977ac */ /* 0x000f220008000800 */
[----:B------:R-:W4:Y:S01]  /*0fc0*/  LDCU.64 UR16, c[0x0][0xb28] ;  /* 0x00016500ff1077ac */ /* 0x000f220008000a00 */
[----:B-1----:R-:W-:Y:S02]  /*0fd0*/  UISETP.NE.AND UP0, UPT, UR30, 0x1, UPT ;  /* 0x000000011e00788c */ /* 0x002fe4000bf05270 */
[----:B---3--:R-:W-:Y:S02]  /*0fe0*/  UIMAD.WIDE.U32 UR4, UR8, UR31, URZ ;  /* 0x0000001f080472a5 */ /* 0x008fe4000f8e00ff */
[----:B--2---:R-:W-:-:S02]  /*0ff0*/  UIMAD.WIDE.U32 UR6, UR14, UR28, URZ ;  /* 0x0000001c0e0672a5 */ /* 0x004fc4000f8e00ff */
[----:B----4-:R-:W-:Y:S02]  /*1000*/  UISETP.NE.AND UP1, UPT, UR19, 0x1, UPT ;  /* 0x000000011300788c */ /* 0x010fe4000bf25270 */
[----:B------:R-:W-:Y:S01]  /*1010*/  UIMAD.WIDE.U32 UR10, UR23, UR31, URZ ;  /* 0x0000001f170a72a5 */ /* 0x000fe2000f8e00ff */
[----:B------:R-:W-:Y:S01]  /*1020*/  UMOV UR4, UR5 ;  /* 0x0000000500047c82 */ /* 0x000fe20008000000 */
[----:B------:R-:W-:Y:S02]  /*1030*/  UISETP.NE.AND UP4, UPT, UR18, 0x1, UPT ;  /* 0x000000011200788c */ /* 0x000fe4000bf85270 */
[----:B------:R-:W-:-:S03]  /*1040*/  @UP0 USHF.R.U32.HI UR8, URZ, UR9, UR4 ;  /* 0x00000009ff080299 */ /* 0x000fc60008011604 */
[----:B------:R-:W-:Y:S01]  /*1050*/  UMOV UR6, UR11 ;  /* 0x0000000b00067c82 */ /* 0x000fe20008000000 */
[----:B------:R-:W-:Y:S01]  /*1060*/  UMOV UR4, UR7 ;  /* 0x0000000700047c82 */ /* 0x000fe20008000000 */
[----:B------:R-:W-:Y:S02]  /*1070*/  USHF.R.U32.HI UR10, URZ, UR9, UR6 ;  /* 0x00000009ff0a7299 */ /* 0x000fe40008011606 */
[----:B------:R-:W-:Y:S02]  /*1080*/  @UP1 USHF.R.U32.HI UR14, URZ, UR29, UR4 ;  /* 0x0000001dff0e1299 */ /* 0x000fe40008011604 */
[----:B------:R-:W-:Y:S02]  /*1090*/  UIMAD.WIDE.U32 UR4, UR8, UR16, URZ ;  /* 0x00000010080472a5 */ /* 0x000fe4000f8e00ff */
[----:B------:R-:W-:Y:S02]  /*10a0*/  UIMAD.WIDE.U32 UR12, UR27, UR28, URZ ;  /* 0x0000001c1b0c72a5 */ /* 0x000fe4000f8e00ff */
[----:B------:R-:W-:-:S03]  /*10b0*/  UIMAD.WIDE.U32 UR6, UR14, UR16, URZ ;  /* 0x000000100e0672a5 */ /* 0x000fc6000f8e00ff */
[----:B------:R-:W-:Y:S02]  /*10c0*/  UMOV UR4, UR5 ;  /* 0x0000000500047c82 */ /* 0x000fe40008000000 */
[----:B------:R-:W-:Y:S01]  /*10d0*/  @UP4 USHF.R.U32.HI UR8, URZ, UR17, UR4 ;  /* 0x00000011ff084299 */ /* 0x000fe20008011604 */
[----:B------:R-:W-:Y:S02]  /*10e0*/  UMOV UR9, UR13 ;  /* 0x0000000d00097c82 */ /* 0x000fe40008000000 */
[----:B------:R-:W-:Y:S01]  /*10f0*/  UMOV UR4, UR7 ;  /* 0x0000000700047c82 */ /* 0x000fe20008000000 */
[----:B------:R-:W-:Y:S02]  /*1100*/  USHF.R.U32.HI UR29, URZ, UR29, UR9 ;  /* 0x0000001dff1d7299 */ /* 0x000fe40008011609 */
[----:B------:R-:W-:Y:S02]  /*1110*/  @UP4 USHF.R.U32.HI UR14, URZ, UR17, UR4 ;  /* 0x00000011ff0e4299 */ /* 0x000fe40008011604 */
[----:B------:R-:W-:-:S02]  /*1120*/  USEL UR9, UR23, UR10, !UP0 ;  /* 0x0000000a17097287 */ /* 0x000fc4000c000000 */
[----:B------:R-:W-:Y:S02]  /*1130*/  UIMAD UR4, UR8, UR18, URZ ;  /* 0x00000012080472a4 */ /* 0x000fe4000f8e02ff */
[----:B------:R-:W-:Y:S02]  /*1140*/  USEL UR6, UR27, UR29, !UP1 ;  /* 0x0000001d1b067287 */ /* 0x000fe4000c800000 */
[----:B------:R-:W-:Y:S02]  /*1150*/  UISETP.GE.AND UP0, UPT, UR9, UR4, UPT ;  /* 0x000000040900728c */ /* 0x000fe4000bf06270 */
[----:B------:R-:W-:Y:S02]  /*1160*/  UIMAD.WIDE.U32 UR4, UR9, UR16, URZ ;  /* 0x00000010090472a5 */ /* 0x000fe4000f8e00ff */
[----:B------:R-:W-:Y:S02]  /*1170*/  UIMAD UR7, UR14, UR18, URZ ;  /* 0x000000120e0772a4 */ /* 0x000fe4000f8e02ff */
[----:B------:R-:W-:-:S02]  /*1180*/  UIMAD.WIDE.U32 UR10, UR6, UR16, URZ ;  /* 0x00000010060a72a5 */ /* 0x000fc4000f8e00ff */
[----:B------:R-:W-:Y:S01]  /*1190*/  UISETP.GE.OR UP0, UPT, UR6, UR7, UP0 ;  /* 0x000000070600728c */ /* 0x000fe20008706670 */
[----:B------:R-:W-:Y:S01]  /*11a0*/  UMOV UR4, UR5 ;  /* 0x0000000500047c82 */ /* 0x000fe20008000000 */
[----:B------:R-:W-:Y:S02]  /*11b0*/  UIADD3 UR8, UPT, UPT, -UR9, URZ, URZ ;  /* 0x000000ff09087290 */ /* 0x000fe4000fffe1ff */
[----:B------:R-:W-:Y:S02]  /*11c0*/  USHF.R.U32.HI UR4, URZ, UR17, UR4 ;  /* 0x00000011ff047299 */ /* 0x000fe40008011604 */
[----:B------:R-:W-:Y:S02]  /*11d0*/  UIMAD UR23, UR30, UR8, UR23 ;  /* 0x000000081e1772a4 */ /* 0x000fe4000f8e0217 */
[----:B------:R-:W-:Y:S02]  /*11e0*/  USEL UR7, UR9, UR4, !UP4 ;  /* 0x0000000409077287 */ /* 0x000fe4000e000000 */
[----:B------:R-:W-:Y:S01]  /*11f0*/  UIADD3 UR10, UPT, UPT, -UR6, URZ, URZ ;  /* 0x000000ff060a7290 */ /* 0x000fe2000fffe1ff */
[----:B------:R-:W-:-:S02]  /*1200*/  @!UP0 UMOV UR4, UR11 ;  /* 0x0000000b00048c82 */ /* 0x000fc40008000000 */
[----:B------:R-:W-:Y:S02]  /*1210*/  @!UP0 USHF.R.U32.HI UR5, URZ, UR17, UR4 ;  /* 0x00000011ff058299 */ /* 0x000fe40008011604 */
[----:B------:R-:W-:Y:S02]  /*1220*/  UIADD3 UR4, UPT, UPT, -UR7, URZ, URZ ;  /* 0x000000ff07047290 */ /* 0x000fe4000fffe1ff */
[----:B------:R-:W-:Y:S02]  /*1230*/  @!UP0 USEL UR5, UR6, UR5, !UP4 ;  /* 0x0000000506058287 */ /* 0x000fe4000e000000 */
[----:B------:R-:W-:Y:S02]  /*1240*/  UIMAD UR8, UR18, UR4, UR9 ;  /* 0x00000004120872a4 */ /* 0x000fe4000f8e0209 */
[----:B------:R-:W-:Y:S02]  /*1250*/  @!UP0 UIADD3 UR4, UPT, UPT, UR7, -UR5, URZ ;  /* 0x8000000507048290 */ /* 0x000fe4000fffe0ff */
[----:B------:R-:W-:-:S02]  /*1260*/  @!UP0 UIMAD UR8, UR8, UR14, UR5 ;  /* 0x0000000e080882a4 */ /* 0x000fc4000f8e0205 */
[----:B------:R-:W-:Y:S02]  /*1270*/  @!UP0 UIMAD UR9, UR4, UR18, UR6 ;  /* 0x00000012040982a4 */ /* 0x000fe4000f8e0206 */
[----:B------:R-:W-:Y:S02]  /*1280*/  UIMAD UR4, UR19, UR10, UR27 ;  /* 0x0000000a130472a4 */ /* 0x000fe4000f8e021b */
[----:B------:R-:W-:Y:S01]  /*1290*/  UIMAD UR23, UR9, UR30, UR23 ;  /* 0x0000001e091772a4 */ /* 0x000fe2000f8e0217 */
[----:B------:R-:W-:Y:S02]  /*12a0*/  @!UP0 UMOV UR6, UR8 ;  /* 0x0000000800068c82 */ /* 0x000fe40008000000 */
[----:B------:R-:W-:-:S12]  /*12b0*/  UIMAD UR27, UR6, UR19, UR4 ;  /* 0x00000013061b72a4 */ /* 0x000fd8000f8e0204 */
.L_x_15:
[----:B------:R-:W1:Y:S02]  /*12c0*/  LDCU UR4, c[0x0][0xb30] ;  /* 0x00016600ff0477ac */ /* 0x000e640008000800 */
[----:B-1----:R-:W-:-:S09]  /*12d0*/  UISETP.NE.AND UP0, UPT, UR4, 0x1, UPT ;  /* 0x000000010400788c */ /* 0x002fd2000bf05270 */
[----:B------:R-:W-:Y:S05]  /*12e0*/  BRA.U UP0, `(.L_x_16) ;  /* 0x0000000100447547 */ /* 0x000fea000b800000 */
[----:B------:R-:W1:Y:S01]  /*12f0*/  LDCU.128 UR8, c[0x0][0xb10] ;  /* 0x00016200ff0877ac */ /* 0x000e620008000c00 */
[----:B------:R-:W2:Y:S01]  /*1300*/  LDCU UR12, c[0x0][0xb0c] ;  /* 0x00016180ff0c77ac */ /* 0x000ea20008000800 */
[----:B------:R-:W3:Y:S01]  /*1310*/  LDCU UR13, c[0x0][0xb20] ;  /* 0x00016400ff0d77ac */ /* 0x000ee20008000800 */
[----:B-1----:R-:W-:Y:S02]  /*1320*/  UIMAD.WIDE.U32 UR6, UR27, UR8, URZ ;  /* 0x000000081b0672a5 */ /* 0x002fe4000f8e00ff */
[----:B------:R-:W-:Y:S02]  /*1330*/  UIMAD.WIDE.U32 UR4, UR23, UR11, URZ ;  /* 0x0000000b170472a5 */ /* 0x000fe4000f8e00ff */
[----:B--2---:R-:W-:Y:S02]  /*1340*/  UISETP.NE.AND UP1, UPT, UR12, 0x1, UPT ;  /* 0x000000010c00788c */ /* 0x004fe4000bf25270 */
[----:B------:R-:W-:Y:S01]  /*1350*/  UISETP.NE.AND UP0, UPT, UR10, 0x1, UPT ;  /* 0x000000010a00788c */ /* 0x000fe2000bf05270 */
[----:B------:R-:W-:-:S02]  /*1360*/  UMOV UR6, UR7 ;  /* 0x0000000700067c82 */ /* 0x000fc40008000000 */
[----:B------:R-:W-:Y:S01]  /*1370*/  UMOV UR4, UR5 ;  /* 0x0000000500047c82 */ /* 0x000fe20008000000 */
[----:B------:R-:W-:Y:S02]  /*1380*/  USHF.R.U32.HI UR6, URZ, UR9, UR6 ;  /* 0x00000009ff067299 */ /* 0x000fe40008011606 */
[----:B---3--:R-:W-:Y:S02]  /*1390*/  USHF.R.U32.HI UR4, URZ, UR13, UR4 ;  /* 0x0000000dff047299 */ /* 0x008fe40008011604 */
[----:B------:R-:W-:Y:S02]  /*13a0*/  USEL UR5, UR27, UR6, !UP1 ;  /* 0x000000061b057287 */ /* 0x000fe4000c800000 */
[----:B------:R-:W-:-:S04]  /*13b0*/  USEL UR4, UR23, UR4, !UP0 ;  /* 0x0000000417047287 */ /* 0x000fc8000c000000 */
[----:B------:R-:W-:Y:S02]  /*13c0*/  UIADD3 UR6, UPT, UPT, UR5, -UR4, URZ ;  /* 0x8000000405067290 */ /* 0x000fe4000fffe0ff */
[----:B------:R-:W-:Y:S02]  /*13d0*/  UIADD3 UR4, UPT, UPT, -UR5, UR4, URZ ;  /* 0x0000000405047290 */ /* 0x000fe4000fffe1ff */
[----:B------:R-:W-:Y:S02]  /*13e0*/  UIMAD UR23, UR6, UR10, UR23 ;  /* 0x0000000a061772a4 */ /* 0x000fe4000f8e0217 */
[----:B------:R-:W-:-:S12]  /*13f0*/  UIMAD UR27, UR4, UR12, UR27 ;  /* 0x0000000c041b72a4 */ /* 0x000fd8000f8e021b */
.L_x_16:
[----:B------:R-:W-:Y:S01]  /*1400*/  BAR.SYNC.DEFER_BLOCKING 0x0 ;  /* 0x0000000000007b1d */ /* 0x000fe20000010000 */
[----:B------:R-:W-:Y:S01]  /*1410*/  UISETP.NE.AND UP0, UPT, UR15, 0x2, UPT ;  /* 0x000000020f00788c */ /* 0x000fe2000bf05270 */
[----:B------:R-:W-:Y:S02]  /*1420*/  ISETP.NE.OR P2, PT, R0, 0x2, !P2 ;  /* 0x000000020000780c */ /* 0x000fe40005745670 */
[----:B------:R-:W-:Y:S02]  /*1430*/  LOP3.LUT R0, R101, 0x1f, RZ, 0xc0, !PT ;  /* 0x0000001f65007812 */ /* 0x000fe400078ec0ff */
[----:B------:R-:W1:Y:S04]  /*1440*/  LDCU UR39, c[0x0][0xb24] ;  /* 0x00016480ff2777ac */ /* 0x000e680008000800 */
[----:B------:R-:W-:Y:S05]  /*1450*/  BRA.U UP0, `(.L_x_17) ;  /* 0x0000002100487547 */ /* 0x000fea000b800000 */
[----:B------:R-:W2:Y:S01]  /*1460*/  LDCU UR7, c[0x0][0x390] ;  /* 0x00007200ff0777ac */ /* 0x000ea20008000800 */
[----:B------:R-:W-:Y:S01]  /*1470*/  PLOP3.LUT P1, PT, PT, PT, UP2, 0x80, 0x8 ;  /* 0x000000000008781c */ /* 0x000fe20003f2f028 */
[----:B------:R-:W-:Y:S01]  /*1480*/  IMAD.MOV.U32 R2, RZ, RZ, RZ ;  /* 0x000000ffff027224 */ /* 0x000fe200078e00ff */
[----:B------:R-:W-:Y:S01]  /*1490*/  ISETP.EQ.OR P3, PT, R0, RZ, P2 ;  /* 0x000000ff0000720c */ /* 0x000fe20001762670 */
[----:B------:R-:W3:Y:S01]  /*14a0*/  LDCU UR6, c[0x0][0x5c0] ;  /* 0x0000b800ff0677ac */ /* 0x000ee20008000800 */
[----:B------:R-:W-:Y:S01]  /*14b0*/  PLOP3.LUT P1, PT, P1, PT, PT, 0x8, 0x80 ;  /* 0x000000000080781c */ /* 0x000fe20000f2e170 */
[----:B------:R-:W4:Y:S01]  /*14c0*/  LDCU UR53, c[0x0][0x370] ;  /* 0x00006e00ff3577ac */ /* 0x000f220008000800 */
[----:B------:R-:W1:Y:S01]  /*14d0*/  LDCU.64 UR46, c[0x0][0x348] ;  /* 0x00006900ff2e77ac */ /* 0x000e620008000a00 */
[----:B------:R-:W1:Y:S01]  /*14e0*/  LDCU UR52, c[0x0][0x374] ;  /* 0x00006e80ff3477ac */ /* 0x000e620008000800 */
[----:B--2---:R-:W-:Y:S02]  /*14f0*/  UIADD3 UR5, UPT, UPT, UR7, 0x1f, URZ ;  /* 0x0000001f07057890 */ /* 0x004fe4000fffe0ff */
[----:B---3--:R-:W-:-:S02]  /*1500*/  UIADD3 UR6, UPT, UPT, UR6, 0x3f, URZ ;  /* 0x0000003f06067890 */ /* 0x008fc4000fffe0ff */
[----:B------:R-:W-:Y:S02]  /*1510*/  USHF.R.S32.HI UR4, URZ, 0x1f, UR5 ;  /* 0x0000001fff047899 */ /* 0x000fe40008011405 */
[----:B------:R-:W-:Y:S02]  /*1520*/  UIADD3 UR57, UPT, UPT, UR7, 0x3e, URZ ;  /* 0x0000003e07397890 */ /* 0x000fe4000fffe0ff */
[----:B------:R-:W-:Y:S02]  /*1530*/  ULEA.HI UR4, UR4, UR5, URZ, 0x5 ;  /* 0x0000000504047291 */ /* 0x000fe4000f8f28ff */
[----:B------:R-:W-:Y:S02]  /*1540*/  UIADD3 UR5, UPT, UPT, UR7, -0x1, URZ ;  /* 0xffffffff07057890 */ /* 0x000fe4000fffe0ff */
[----:B------:R-:W-:Y:S02]  /*1550*/  USHF.R.S32.HI UR55, URZ, 0x5, UR4 ;  /* 0x00000005ff377899 */ /* 0x000fe40008011404 */
[----:B------:R-:W-:-:S02]  /*1560*/  UISETP.GE.U32.AND UP1, UPT, UR5, -0x3f, UPT ;  /* 0xffffffc10500788c */ /* 0x000fc4000bf26070 */
[----:B------:R-:W-:Y:S02]  /*1570*/  UISETP.LT.U32.AND UP0, UPT, UR55, 0x10, UPT ;  /* 0x000000103700788c */ /* 0x000fe4000bf01070 */
[----:B------:R-:W-:Y:S02]  /*1580*/  USHF.R.S32.HI UR4, URZ, 0x1f, UR6 ;  /* 0x0000001fff047899 */ /* 0x000fe40008011406 */
[----:B------:R-:W-:Y:S02]  /*1590*/  USEL UR54, UR55, 0x10, UP0 ;  /* 0x0000001037367887 */ /* 0x000fe40008000000 */
[----:B------:R-:W-:Y:S02]  /*15a0*/  ULEA.HI UR4, UR4, UR6, URZ, 0x6 ;  /* 0x0000000604047291 */ /* 0x000fe4000f8f30ff */
[----:B------:R-:W-:Y:S02]  /*15b0*/  UIADD3 UR38, UPT, UPT, UR54, -0x1, URZ ;  /* 0xffffffff36267890 */ /* 0x000fe4000fffe0ff */
[----:B------:R-:W-:-:S02]  /*15c0*/  @UP1 UIADD3 UR38, UPT, UPT, UR54, URZ, URZ ;  /* 0x000000ff36261290 */ /* 0x000fc4000fffe0ff */
[----:B------:R-:W-:Y:S02]  /*15d0*/  USHF.R.S32.HI UR51, URZ, 0x6, UR4 ;  /* 0x00000006ff337899 */ /* 0x000fe40008011404 */
[----:B------:R-:W-:Y:S02]  /*15e0*/  UIADD3 UR56, UPT, UPT, UR55, -UR54, URZ ;  /* 0x8000003637387290 */ /* 0x000fe4000fffe0ff */
[----:B------:R-:W-:Y:S01]  /*15f0*/  UIADD3 UR38, UPT, UPT, UR38, 0x1, URZ ;  /* 0x0000000126267890 */ /* 0x000fe2000fffe0ff */
[----:B------:R-:W-:Y:S01]  /*1600*/  UMOV UR28, 0x1 ;  /* 0x00000001001c7882 */ /* 0x000fe20000000000 */
[----:B-1--4-:R-:W-:-:S10]  /*1610*/  UMOV UR36, URZ ;  /* 0x000000ff00247c82 */ /* 0x012fd40008000000 */
.L_x_33:
[----:B------:R-:W-:Y:S01]  /*1620*/  IMAD.U32 R4, RZ, RZ, UR51 ;  /* 0x00000033ff047e24 */ /* 0x000fe2000f8e00ff */
[----:B------:R-:W1:Y:S04]  /*1630*/  LDCU UR50, c[0x0][0x5c4] ;  /* 0x0000b880ff3277ac */ /* 0x000e680008000800 */
[-C--:B------:R-:W-:Y:S01]  /*1640*/  IABS R0, R4.reuse ;  /* 0x0000000400007213 */ /* 0x080fe20000000000 */
[----:B------:R-:W-:Y:S01]  /*1650*/  UMOV UR29, 0x400 ;  /* 0x00000400001d7882 */ /* 0x000fe20000000000 */
[----:B------:R-:W-:Y:S01]  /*1660*/  IABS R4, R4 ;  /* 0x0000000400047213 */ /* 0x000fe20000000000 */
[----:B------:R-:W-:Y:S01]  /*1670*/  USHF.L.U32 UR34, UR27, 0x7, URZ ;  /* 0x000000071b227899 */ /* 0x000fe200080006ff */
[----:B------:R-:W-:Y:S01]  /*1680*/  R2UR UR6, R0 ;  /* 0x00000000000672ca */ /* 0x000fe200000e0000 */
[----:B------:R-:W-:Y:S01]  /*1690*/  UMOV UR15, URZ ;  /* 0x000000ff000f7c82 */ /* 0x000fe20008000000 */
[----:B-1----:R-:W-:-:S11]  /*16a0*/  IMAD.U32 R3, RZ, RZ, UR50 ;  /* 0x00000032ff037e24 */ /* 0x002fd6000f8e00ff */
[----:B------:R-:W1:Y:S08]  /*16b0*/  I2F.RP R6, UR6 ;  /* 0x0000000600067d06 */ /* 0x000e700008209400 */
[----:B-1----:R-:W1:Y:S02]  /*16c0*/  MUFU.RCP R5, R6 ;  /* 0x0000000600057308 */ /* 0x002e640000001000 */
[----:B-1----:R-:W-:-:S06]  /*16d0*/  VIADD R5, R5, 0xffffffe ;  /* 0x0ffffffe05057836 */ /* 0x002fcc0000000000 */
[----:B------:R-:W1:Y:S02]  /*16e0*/  F2I.FTZ.U32.TRUNC.NTZ R0, R5 ;  /* 0x0000000500007305 */ /* 0x000e64000021f000 */
[----:B-1----:R-:W-:Y:S02]  /*16f0*/  R2UR UR5, R0 ;  /* 0x00000000000572ca */ /* 0x002fe400000e0000 */
[----:B------:R-:W-:Y:S01]  /*1700*/  IABS R0, R3 ;  /* 0x0000000300007213 */ /* 0x000fe20000000000 */
[----:B------:R-:W-:-:S03]  /*1710*/  IMAD.U32 R3, RZ, RZ, UR23 ;  /* 0x00000017ff037e24 */ /* 0x000fc6000f8e00ff */
[----:B------:R-:W-:Y:S01]  /*1720*/  R2UR UR8, R0 ;  /* 0x00000000000872ca */ /* 0x000fe200000e0000 */
[----:B------:R-:W-:Y:S01]  /*1730*/  IMAD.MOV R0, RZ, RZ, -R4 ;  /* 0x000000ffff007224 */ /* 0x000fe200078e0a04 */
[----:B------:R-:W-:-:S04]  /*1740*/  IABS R3, R3 ;  /* 0x0000000300037213 */ /* 0x000fc80000000000 */
[----:B------:R-:W-:Y:S01]  /*1750*/  R2UR UR9, R3 ;  /* 0x00000000030972ca */ /* 0x000fe200000e0000 */
[----:B------:R-:W-:-:S04]  /*1760*/  UIADD3 UR4, UPT, UPT, URZ, -UR5, URZ ;  /* 0x80000005ff047290 */ /* 0x000fc8000fffe0ff */
[----:B------:R-:W-:Y:S02]  /*1770*/  UIMAD UR7, UR4, UR6, URZ ;  /* 0x00000006040772a4 */ /* 0x000fe4000f8e02ff */
[----:B------:R-:W1:Y:S01]  /*1780*/  I2F.RP R3, UR8 ;  /* 0x0000000800037d06 */ /* 0x000e620008209400 */
[----:B------:R-:W-:Y:S02]  /*1790*/  UMOV UR4, URZ ;  /* 0x000000ff00047c82 */ /* 0x000fe40008000000 */
[----:B------:R-:W-:Y:S02]  /*17a0*/  UIMAD.WIDE.U32 UR4, UR5, UR7, UR4 ;  /* 0x00000007050472a5 */ /* 0x000fe4000f8e0004 */
[----:B------:R-:W-:-:S05]  /*17b0*/  R2UR UR7, R0 ;  /* 0x00000000000772ca */ /* 0x000fca00000e0000 */
[----:B------:R-:W-:Y:S02]  /*17c0*/  UMOV UR4, UR5 ;  /* 0x0000000500047c82 */ /* 0x000fe40008000000 */
[----:B------:R-:W-:Y:S01]  /*17d0*/  UIMAD.WIDE.U32 UR4, UR4, UR9, URZ ;  /* 0x00000009040472a5 */ /* 0x000fe2000f8e00ff */
[----:B-1----:R-:W1:Y:S06]  /*17e0*/  MUFU.RCP R0, R3 ;  /* 0x0000000300007308 */ /* 0x002e6c0000001000 */
[----:B------:R-:W-:Y:S02]  /*17f0*/  UMOV UR4, UR5 ;  /* 0x0000000500047c82 */ /* 0x000fe40008000000 */
[----:B------:R-:W-:Y:S01]  /*1800*/  UIMAD UR5, UR4, UR7, UR9 ;  /* 0x00000007040572a4 */ /* 0x000fe2000f8e0209 */
[----:B------:R-:W2:Y:S03]  /*1810*/  S2UR UR7, SR_CgaCtaId ;  /* 0x00000000000779c3 */ /* 0x000ea60000008800 */
[----:B------:R-:W-:Y:S01]  /*1820*/  UISETP.GT.U32.AND UP0, UPT, UR6, UR5, UPT ;  /* 0x000000050600728c */ /* 0x000fe2000bf04070 */
[----:B-1----:R-:W-:-:S02]  /*1830*/  VIADD R0, R0, 0xffffffe ;  /* 0x0ffffffe00007836 */ /* 0x002fc40000000000 */
[----:B------:R-:W-:-:S08]  /*1840*/  IMAD.U32 R3, RZ, RZ, UR28 ;  /* 0x0000001cff037e24 */ /* 0x000fd0000f8e00ff */
[----:B------:R-:W-:Y:S01]  /*1850*/  @!UP0 UIADD3 UR5, UPT, UPT, UR5, -UR6, URZ ;  /* 0x8000000605058290 */ /* 0x000fe2000fffe0ff */
[----:B------:R-:W1:Y:S01]  /*1860*/  F2I.FTZ.U32.TRUNC.NTZ R0, R0 ;  /* 0x0000000000007305 */ /* 0x000e62000021f000 */
[----:B------:R-:W-:Y:S01]  /*1870*/  @!UP0 UIADD3 UR4, UPT, UPT, UR4, 0x1, URZ ;  /* 0x0000000104048890 */ /* 0x000fe2000fffe0ff */
[----:B------:R-:W-:Y:S01]  /*1880*/  SHF.L.U32 R3, R3, 0x1f, RZ ;  /* 0x0000001f03037819 */ /* 0x000fe200000006ff */
[----:B------:R-:W-:Y:S02]  /*1890*/  UISETP.GE.U32.AND UP1, UPT, UR5, UR6, UPT ;  /* 0x000000060500728c */ /* 0x000fe4000bf26070 */
[----:B------:R-:W-:Y:S02]  /*18a0*/  ULOP3.LUT UR5, UR23, UR51, URZ, 0x3c, !UPT ;  /* 0x0000003317057292 */ /* 0x000fe4000f8e3cff */
[----:B--2---:R-:W-:Y:S02]  /*18b0*/  ULEA UR29, UR7, UR29, 0x18 ;  /* 0x0000001d071d7291 */ /* 0x004fe4000f8ec0ff */
[----:B------:R-:W-:-:S02]  /*18c0*/  UISETP.GE.AND UP0, UPT, UR5, URZ, UPT ;  /* 0x000000ff0500728c */ /* 0x000fc4000bf06270 */
[----:B------:R-:W-:-:S03]  /*18d0*/  ULEA UR7, UR36, UR29, 0x3 ;  /* 0x0000001d24077291 */ /* 0x000fc6000f8e18ff */
[----:B------:R-:W-:Y:S01]  /*18e0*/  @UP1 UIADD3 UR4, UPT, UPT, UR4, 0x1, URZ ;  /* 0x0000000104041890 */ /* 0x000fe2000fffe0ff */
[----:B-1----:R-:W-:Y:S01]  /*18f0*/  R2UR UR5, R0 ;  /* 0x00000000000572ca */ /* 0x002fe200000e0000 */
[----:B------:R-:W-:-:S05]  /*1900*/  UISETP.NE.AND UP1, UPT, UR51, URZ, UPT ;  /* 0x000000ff3300728c */ /* 0x000fca000bf25270 */
[----:B------:R-:W-:Y:S01]  /*1910*/  UMOV UR6, UR4 ;  /* 0x0000000400067c82 */ /* 0x000fe20008000000 */
[----:B------:R1:W2:Y:S01]  /*1920*/  SYNCS.PHASECHK.TRANS64.TRYWAIT P0, [UR7+0x80], R3 ;  /* 0x00008003ff0075a7 */ /* 0x0002a20008001107 */
[----:B------:R-:W-:-:S04]  /*1930*/  @!UP0 UIADD3 UR6, UPT, UPT, -UR6, URZ, URZ ;  /* 0x000000ff06068290 */ /* 0x000fc8000fffe1ff */
[----:B------:R-:W-:Y:S02]  /*1940*/  @!UP1 ULOP3.LUT UR6, URZ, UR51, URZ, 0x33, !UPT ;  /* 0x00000033ff069292 */ /* 0x000fe4000f8e33ff */
[----:B------:R-:W-:-:S04]  /*1950*/  UIADD3 UR4, UPT, UPT, URZ, -UR5, URZ ;  /* 0x80000005ff047290 */ /* 0x000fc8000fffe0ff */
[----:B------:R-:W-:Y:S01]  /*1960*/  IMAD.U32 R0, RZ, RZ, UR6 ;  /* 0x00000006ff007e24 */ /* 0x000fe2000f8e00ff */
[----:B------:R-:W-:-:S03]  /*1970*/  UIMAD UR7, UR4, UR8, URZ ;  /* 0x00000008040772a4 */ /* 0x000fc6000f8e02ff */
[----:B------:R-:W-:Y:S01]  /*1980*/  UMOV UR4, URZ ;  /* 0x000000ff00047c82 */ /* 0x000fe20008000000 */
[----:B------:R-:W-:Y:S01]  /*1990*/  IABS R0, R0 ;  /* 0x0000000000007213 */ /* 0x000fe20000000000 */
[----:B------:R-:W-:-:S03]  /*19a0*/  UIMAD.WIDE.U32 UR4, UR5, UR7, UR4 ;  /* 0x00000007050472a5 */ /* 0x000fc6000f8e0004 */
[----:B------:R-:W-:-:S04]  /*19b0*/  R2UR UR9, R0 ;  /* 0x00000000000972ca */ /* 0x000fc800000e0000 */
[----:B------:R-:W-:-:S09]  /*19c0*/  UMOV UR4, UR5 ;  /* 0x0000000500047c82 */ /* 0x000fd20008000000 */
[----:B------:R-:W-:-:S07]  /*19d0*/  UIMAD.WIDE.U32 UR4, UR4, UR9, URZ ;  /* 0x00000009040472a5 */ /* 0x000fce000f8e00ff */
[----:B------:R-:W-:Y:S02]  /*19e0*/  UMOV UR4, UR5 ;  /* 0x0000000500047c82 */ /* 0x000fe40008000000 */
[----:B------:R-:W-:-:S04]  /*19f0*/  UIADD3 UR5, UPT, UPT, -UR4, URZ, URZ ;  /* 0x000000ff04057290 */ /* 0x000fc8000fffe1ff */
[----:B------:R-:W-:-:S04]  /*1a00*/  UIMAD UR5, UR8, UR5, UR9 ;  /* 0x00000005080572a4 */ /* 0x000fc8000f8e0209 */
[----:B------:R-:W-:-:S11]  /*1a10*/  UISETP.GT.U32.AND UP0, UPT, UR8, UR5, UPT ;  /* 0x000000050800728c */ /* 0x000fd6000bf04070 */
[----:B------:R-:W-:Y:S02]  /*1a20*/  @!UP0 UIADD3 UR5, UPT, UPT, UR5, -UR8, URZ ;  /* 0x8000000805058290 */ /* 0x000fe4000fffe0ff */
[----:B------:R-:W-:Y:S02]  /*1a30*/  @!UP0 UIADD3 UR4, UPT, UPT, UR4, 0x1, URZ ;  /* 0x0000000104048890 */ /* 0x000fe4000fffe0ff */
[----:B------:R-:W-:Y:S02]  /*1a40*/  UISETP.GE.U32.AND UP1, UPT, UR5, UR8, UPT ;  /* 0x000000080500728c */ /* 0x000fe4000bf26070 */
[----:B------:R-:W-:-:S04]  /*1a50*/  ULOP3.LUT UR5, UR6, UR50, URZ, 0x3c, !UPT ;  /* 0x0000003206057292 */ /* 0x000fc8000f8e3cff */
[----:B------:R-:W-:-:S05]  /*1a60*/  UISETP.GE.AND UP0, UPT, UR5, URZ, UPT ;  /* 0x000000ff0500728c */ /* 0x000fca000bf06270 */
[----:B------:R-:W-:Y:S02]  /*1a70*/  @UP1 UIADD3 UR4, UPT, UPT, UR4, 0x1, URZ ;  /* 0x0000000104041890 */ /* 0x000fe4000fffe0ff */
[----:B------:R-:W-:-:S05]  /*1a80*/  UISETP.NE.AND UP1, UPT, UR50, URZ, UPT ;  /* 0x000000ff3200728c */ /* 0x000fca000bf25270 */
[----:B------:R-:W-:Y:S01]  /*1a90*/  UMOV UR37, UR4 ;  /* 0x0000000400257c82 */ /* 0x000fe20008000000 */
[----:B------:R-:W-:Y:S02]  /*1aa0*/  UIADD3 UR4, UPT, UPT, -UR6, URZ, URZ ;  /* 0x000000ff06047290 */ /* 0x000fe4000fffe1ff */
[----:B------:R-:W-:Y:S02]  /*1ab0*/  @!UP0 UIADD3 UR37, UPT, UPT, -UR37, URZ, URZ ;  /* 0x000000ff25258290 */ /* 0x000fe4000fffe1ff */
[----:B------:R-:W-:Y:S02]  /*1ac0*/  UISETP.GE.U32.AND UP0, UPT, UR57, 0x3f, UPT ;  /* 0x0000003f3900788c */ /* 0x000fe4000bf06070 */
[----:B------:R-:W-:Y:S02]  /*1ad0*/  @!UP1 ULOP3.LUT UR37, URZ, UR50, URZ, 0x33, !UPT ;  /* 0x00000032ff259292 */ /* 0x000fe4000f8e33ff */
[----:B------:R-:W-:Y:S02]  /*1ae0*/  UIMAD UR4, UR51, UR4, UR23 ;  /* 0x00000004330472a4 */ /* 0x000fe4000f8e0217 */
[----:B------:R-:W-:-:S02]  /*1af0*/  UIADD3 UR5, UPT, UPT, -UR37, URZ, URZ ;  /* 0x000000ff25057290 */ /* 0x000fc4000fffe1ff */
[----:B------:R-:W-:Y:S02]  /*1b00*/  USHF.L.U32 UR10, UR4, 0x6, URZ ;  /* 0x00000006040a7899 */ /* 0x000fe400080006ff */
[----:B------:R-:W-:Y:S01]  /*1b10*/  UIMAD UR50, UR50, UR5, UR6 ;  /* 0x00000005323272a4 */ /* 0x000fe2000f8e0206 */
[----:B-12---:R-:W-:Y:S11]  /*1b20*/  BRA.U !UP0, `(.L_x_18) ;  /* 0x0000000508287547 */ /* 0x006ff6000b800000 */
[----:B------:R-:W1:Y:S01]  /*1b30*/  LDCU.64 UR12, c[0x0][0x5b0] ;  /* 0x0000b600ff0c77ac */ /* 0x000e620008000a00 */
[----:B------:R-:W1:Y:S01]  /*1b40*/  LDCU.64 UR8, c[0x0][0x5d8] ;  /* 0x0000bb00ff0877ac */ /* 0x000e620008000a00 */
[----:B------:R-:W2:Y:S01]  /*1b50*/  LDCU UR19, c[0x0][0x598] ;  /* 0x0000b300ff1377ac */ /* 0x000ea20008000800 */
[----:B------:R-:W3:Y:S01]  /*1b60*/  LDCU UR18, c[0x0][0x58c] ;  /* 0x0000b180ff1277ac */ /* 0x000ee20008000800 */
[----:B------:R-:W4:Y:S01]  /*1b70*/  LDCU UR21, c[0x0][0x59c] ;  /* 0x0000b380ff1577ac */ /* 0x000f220008000800 */
[----:B------:R-:W2:Y:S01]  /*1b80*/  LDCU UR20, c[0x0][0x5a0] ;  /* 0x0000b400ff1477ac */ /* 0x000ea20008000800 */
[----:B------:R-:W2:Y:S01]  /*1b90*/  LDCU.64 UR16, c[0x0][0x590] ;  /* 0x0000b200ff1077ac */ /* 0x000ea20008000a00 */
[----:B------:R-:W2:Y:S01]  /*1ba0*/  LDCU.64 UR6, c[0x0][0x5b8] ;  /* 0x0000b700ff0677ac */ /* 0x000ea20008000a00 */
[----:B------:R-:W2:Y:S01]  /*1bb0*/  LDCU.64 UR4, c[0x0][0x5d0] ;  /* 0x0000ba00ff0477ac */ /* 0x000ea20008000a00 */
[----:B-1----:R-:W-:Y:S02]  /*1bc0*/  UIMAD UR31, UR50, UR12, UR8 ;  /* 0x0000000c321f72a4 */ /* 0x002fe4000f8e0208 */
[----:B------:R-:W-:-:S02]  /*1bd0*/  UIMAD UR30, UR37, UR13, UR9 ;  /* 0x0000000d251e72a4 */ /* 0x000fc4000f8e0209 */
[----:B------:R-:W-:Y:S01]  /*1be0*/  UIADD3 UR42, UPT, UPT, UR34, 0x40, URZ ;  /* 0x00000040222a7890 */ /* 0x000fe2000fffe0ff */
[----:B------:R-:W-:Y:S01]  /*1bf0*/  UMOV UR14, URZ ;  /* 0x000000ff000e7c82 */ /* 0x000fe20008000000 */
[----:B---34-:R-:W-:-:S10]  /*1c00*/  UMOV UR11, UR36 ;  /* 0x00000024000b7c82 */ /* 0x018fd40008000000 */
.L_x_23:
[----:B------:R-:W-:Y:S01]  /*1c10*/  @!P2 MOV R3, 0x3000 ;  /* 0x000030000003a802 */ /* 0x000fe20000000f00 */
[----:B------:R-:W-:Y:S01]  /*1c20*/  ULEA UR33, UR11, UR29, 0x3 ;  /* 0x0000001d0b217291 */ /* 0x000fe2000f8e18ff */
[----:B---3--:R-:W-:Y:S11]  /*1c30*/  @P0 BRA `(.L_x_19) ;  /* 0x0000000000100947 */ /* 0x008ff60003800000 */
[----:B------:R-:W-:Y:S04]  /*1c40*/  MOV R0, UR28 ;  /* 0x0000001c00007c02 */ /* 0x000fe80008000f00 */
[----:B------:R-:W-:Y:S04]  /*1c50*/  SHF.L.U32 R5, R0, 0x1f, RZ ;  /* 0x0000001f00057819 */ /* 0x000fe800000006ff */
[----:B------:R-:W1:Y:S02]  /*1c60*/  SYNCS.PHASECHK.TRANS64.TRYWAIT P0, [UR33+0x80], R5 ;  /* 0x00008005ff0075a7 */ /* 0x000e640008001121 */
[----:B-1----:R-:W-:Y:S05]  /*1c70*/  @!P0 BRA `(.L_x_20) ;  /* 0x0000006c00e48947 */ /* 0x002fea0003800000 */
.L_x_19:
[----:B------:R3:W-:Y:S01]  /*1c80*/  @!P2 SYNCS.ARRIVE.TRANS64 RZ, [UR33], R3 ;  /* 0x00000003ffffa9a7 */ /* 0x0007e20008000021 */
[----:B------:R-:W-:Y:S04]  /*1c90*/  BSSY.RECONVERGENT B0, `(.L_x_21) ;  /* 0x0000003000007945 */ /* 0x000fe80003800200 */
[----:B------:R-:W-:Y:S05]  /*1ca0*/  @P3 BRA `(.L_x_22) ;  /* 0x0000000000043947 */ /* 0x000fea0003800000 */
[----:B--2---:R-:W-:Y:S05]  /*1cb0*/  BPT.TRAP 0x1 ;  /* 0x000000040000795c */ /* 0x004fea0000300000 */
.L_x_22:
[----:B--2---:R-:W-:Y:S05]  /*1cc0*/  BSYNC.RECONVERGENT B0 ;  /* 0x0000000000007941 */ /* 0x004fea0003800200 */
.L_x_21:
[----:B------:R-:W-:Y:S02]  /*1cd0*/  UIADD3 UR8, UPT, UPT, UR11, 0x1, URZ ;  /* 0x000000010b087890 */ /* 0x000fe4000fffe0ff */
[----:B------:R-:W-:Y:S02]  /*1ce0*/  USHF.L.U32 UR35, UR14, 0x5, URZ ;  /* 0x000000050e237899 */ /* 0x000fe400080006ff */
[----:B------:R-:W-:Y:S02]  /*1cf0*/  UISETP.NE.AND UP0, UPT, UR8, 0x10, UPT ;  /* 0x000000100800788c */ /* 0x000fe4000bf05270 */
[----:B------:R-:W-:Y:S02]  /*1d00*/  UIADD3 UR22, UP1, UPT, UR46, 0x80, URZ ;  /* 0x000000802e167890 */ /* 0x000fe4000ff3e0ff */
[----:B------:R-:W-:Y:S02]  /*1d10*/  USEL UR9, URZ, 0x1, UP0 ;  /* 0x00000001ff097887 */ /* 0x000fe40008000000 */
[----:B------:R-:W-:Y:S02]  /*1d20*/  USEL UR36, UR8, URZ, UP0 ;  /* 0x000000ff08247287 */ /* 0x000fe40008000000 */
[----:B------:R-:W-:Y:S02]  /*1d30*/  ULOP3.LUT UR28, UR28, UR9, URZ, 0x3c, !UPT ;  /* 0x000000091c1c7292 */ /* 0x000fe4000f8e3cff */
[----:B------:R-:W-:Y:S02]  /*1d40*/  ULEA UR8, UR36, UR29, 0x3 ;  /* 0x0000001d24087291 */ /* 0x000fe4000f8e18ff */
[----:B------:R-:W-:Y:S02]  /*1d50*/  UISETP.NE.AND UP0, UPT, UR18, 0x1, UPT ;  /* 0x000000011200788c */ /* 0x000fe4000bf05270 */
[----:B------:R-:W-:Y:S01]  /*1d60*/  ULEA UR15, UR11, UR29, 0xd ;  /* 0x0000001d0b0f7291 */ /* 0x000fe2000f8e68ff */
[----:B-1----:R-:W-:Y:S01]  /*1d70*/  MOV R0, UR28 ;  /* 0x0000001c00007c02 */ /* 0x002fe20008000f00 */
[----:B------:R-:W-:Y:S02]  /*1d80*/  UISETP.NE.AND UP2, UPT, UR19, 0x1, UPT ;  /* 0x000000011300788c */ /* 0x000fe4000bf45270 */
[----:B------:R-:W-:Y:S01]  /*1d90*/  UIADD3.X UR23, UPT, UPT, URZ, UR47, URZ, UP1, !UPT ;  /* 0x0000002fff177290 */ /* 0x000fe20008ffe4ff */
[----:B---3--:R-:W-:Y:S01]  /*1da0*/  SHF.L.U32 R3, R0, 0x1f, RZ ;  /* 0x0000001f00037819 */ /* 0x008fe200000006ff */
[----:B------:R-:W-:Y:S02]  /*1db0*/  UIADD3 UR32, UPT, UPT, UR15, 0x6400, URZ ;  /* 0x000064000f207890 */ /* 0x000fe4000fffe0ff */
[----:B------:R-:W-:Y:S01]  /*1dc0*/  ULEA UR26, UR11, UR29, 0xc ;  /* 0x0000001d0b1a7291 */ /* 0x000fe2000f8e60ff */
[----:B------:R1:W3:Y:S01]  /*1dd0*/  SYNCS.PHASECHK.TRANS64.TRYWAIT P0, [UR8+0x80], R3 ;  /* 0x00008003ff0075a7 */ /* 0x0002e20008001108 */
[----:B------:R-:W-:Y:S02]  /*1de0*/  UIMAD.WIDE.U32 UR8, UR35, UR16, URZ ;  /* 0x00000010230872a5 */ /* 0x000fe4000f8e00ff */
[----:B------:R-:W-:Y:S02]  /*1df0*/  UIADD3 UR40, UPT, UPT, UR15, 0x7400, URZ ;  /* 0x000074000f287890 */ /* 0x000fe4000fffe0ff */
[----:B------:R-:W-:Y:S02]  /*1e00*/  USHF.R.U32.HI UR9, URZ, UR17, UR9 ;  /* 0x00000011ff097299 */ /* 0x000fe40008011609 */
[----:B------:R-:W-:Y:S02]  /*1e10*/  UPRMT UR27, UR31, 0x40, UR30 ;  /* 0x000000401f1b7896 */ /* 0x000fe4000800001e */
[----:B------:R-:W-:Y:S02]  /*1e20*/  USEL UR9, UR35, UR9, !UP0 ;  /* 0x0000000923097287 */ /* 0x000fe4000c000000 */
[----:B------:R-:W-:Y:S02]  /*1e30*/  UIADD3 UR24, UP0, UPT, UR46, 0x180, URZ ;  /* 0x000001802e187890 */ /* 0x000fe4000ff1e0ff */
[----:B------:R-:W-:Y:S02]  /*1e40*/  UIMAD.WIDE.U32 UR12, UR9, UR21, URZ ;  /* 0x00000015090c72a5 */ /* 0x000fe4000f8e00ff */
[----:B------:R-:W-:Y:S02]  /*1e50*/  UIADD3 UR11, UPT, UPT, -UR9, URZ, URZ ;  /* 0x000000ff090b7290 */ /* 0x000fe4000fffe1ff */
[----:B------:R-:W-:Y:S02]  /*1e60*/  USHF.R.U32.HI UR13, URZ, UR20, UR13 ;  /* 0x00000014ff0d7299 */ /* 0x000fe4000801160d */
[----:B------:R-:W-:Y:S02]  /*1e70*/  UIMAD UR11, UR18, UR11, UR35 ;  /* 0x0000000b120b72a4 */ /* 0x000fe4000f8e0223 */
[----:B------:R-:W-:Y:S02]  /*1e80*/  USEL UR13, UR9, UR13, !UP2 ;  /* 0x0000000d090d7287 */ /* 0x000fe4000d000000 */
[----:B------:R-:W-:Y:S01]  /*1e90*/  UIMAD UR11, UR11, UR6, UR4 ;  /* 0x000000060b0b72a4 */ /* 0x000fe2000f8e0204 */
[----:B------:R-:W-:Y:S01]  /*1ea0*/  UMOV UR44, 0x0 ;  /* 0x00000000002c7882 */ /* 0x000fe20000000000 */
[----:B------:R-:W-:Y:S01]  /*1eb0*/  UMOV UR45, 0x10000000 ;  /* 0x10000000002d7882 */ /* 0x000fe20000000000 */
[----:B------:R-:W-:Y:S01]  /*1ec0*/  UIADD3 UR8, UPT, UPT, -UR13, URZ, URZ ;  /* 0x000000ff0d087290 */ /* 0x000fe2000fffe1ff */
[----:B------:R-:W-:Y:S01]  /*1ed0*/  UTMALDG.2D [UR32], [UR22], desc[UR44] ;  /* 0x00002c20160075b4 */ /* 0x000fe20008009000 */
[----:B------:R-:W-:Y:S02]  /*1ee0*/  UIADD3.X UR25, UPT, UPT, URZ, UR47, URZ, UP0, !UPT ;  /* 0x0000002fff197290 */ /* 0x000fe400087fe4ff */
[----:B------:R-:W-:Y:S01]  /*1ef0*/  UIMAD UR9, UR19, UR8, UR9 ;  /* 0x00000008130972a4 */ /* 0x000fe2000f8e0209 */
[----:B------:R-:W-:Y:S01]  /*1f00*/  UMOV UR41, UR33 ;  /* 0x0000002100297c82 */ /* 0x000fe20008000000 */
[----:B------:R-:W-:Y:S01]  /*1f10*/  UMOV UR43, UR35 ;  /* 0x00000023002b7c82 */ /* 0x000fe20008000000 */
[----:B------:R-:W-:Y:S01]  /*1f20*/  UIADD3 UR8, UPT, UPT, UR26, 0x26400, URZ ;  /* 0x000264001a087890 */ /* 0x000fe2000fffe0ff */
[----:B------:R-:W-:Y:S01]  /*1f30*/  UTMALDG.2D [UR40], [UR22], desc[UR44] ;  /* 0x00002c28160075b4 */ /* 0x000fe20008009000 */
[----:B------:R-:W-:Y:S02]  /*1f40*/  UIMAD UR12, UR9, UR7, UR5 ;  /* 0x00000007090c72a4 */ /* 0x000fe4000f8e0205 */
[----:B------:R-:W-:Y:S01]  /*1f50*/  UPRMT UR15, UR27, 0x5410, URZ ;  /* 0x000054101b0f7896 */ /* 0x000fe200080000ff */
[----:B------:R-:W-:Y:S01]  /*1f60*/  UMOV UR9, UR33 ;  /* 0x0000002100097c82 */ /* 0x000fe20008000000 */
[----:B------:R-:W-:Y:S04]  /*1f70*/  UIADD3 UR14, UPT, UPT, UR14, 0x1, URZ ;  /* 0x000000010e0e7890 */ /* 0x000fe8000fffe0ff */
[----:B------:R-:W-:Y:S03]  /*1f80*/  UISETP.NE.AND UP0, UPT, UR14, UR38, UPT ;  /* 0x000000260e00728c */ /* 0x000fe6000bf05270 */
[----:B------:R2:W-:Y:S02]  /*1f90*/  UTMALDG.4D.IM2COL [UR8], [UR24], UR15 ;  /* 0x00000008180073b4 */ /* 0x0005e4000805800f */
[----:B--2---:R-:W-:Y:S01]  /*1fa0*/  UMOV UR15, UR38 ;  /* 0x00000026000f7c82 */ /* 0x004fe20008000000 */
[----:B------:R-:W-:Y:S03]  /*1fb0*/  UMOV UR11, UR36 ;  /* 0x00000024000b7c82 */ /* 0x000fe60008000000 */
[----:B-1----:R-:W-:Y:S05]  /*1fc0*/  BRA.U UP0, `(.L_x_23) ;  /* 0xfffffffd00107547 */ /* 0x002fea000b83ffff */
.L_x_18:
[----:B------:R-:W-:Y:S01]  /*1fd0*/  ULEA UR4, UR36, UR29, 0x3 ;  /* 0x0000001d24047291 */ /* 0x000fe2000f8e18ff */
[----:B------:R-:W-:Y:S01]  /*1fe0*/  MOV R0, UR28 ;  /* 0x0000001c00007c02 */ /* 0x000fe20008000f00 */
[----:B------:R-:W-:Y:S01]  /*1ff0*/  @!P1 SYNCS.ARRIVE.TRANS64.A1T0 RZ, [UR29+0x138], RZ ;  /* 0x000138ffffff99a7 */ /* 0x000fe2000810001d */
[----:B------:R-:W-:Y:S02]  /*2000*/  UISETP.GT.AND UP0, UPT, UR55, UR54, UPT ;  /* 0x000000363700728c */ /* 0x000fe4000bf04270 */
[----:B------:R-:W-:-:S04]  /*2010*/  SHF.L.U32 R0, R0, 0x1f, RZ ;  /* 0x0000001f00007819 */ /* 0x000fc800000006ff */
[----:B---3--:R1:W2:Y:S03]  /*2020*/  SYNCS.PHASECHK.TRANS64.TRYWAIT P0, [UR4+0x80], R0 ;  /* 0x00008000ff0075a7 */ /* 0x0082a60008001104 */
[----:B------:R-:W-:Y:S05]  /*2030*/  BRA.U !UP0, `(.L_x_24) ;  /* 0x00000005082c7547 */ /* 0x000fea000b800000 */
[----:B------:R-:W3:Y:S01]  /*2040*/  LDCU.64 UR8, c[0x0][0x5b0] ;  /* 0x0000b600ff0877ac */ /* 0x000ee20008000a00 */
[----:B------:R-:W3:Y:S01]  /*2050*/  LDCU.64 UR32, c[0x0][0x5d8] ;  /* 0x0000bb00ff2077ac */ /* 0x000ee20008000a00 */
[----:B------:R-:W4:Y:S01]  /*2060*/  LDCU UR18, c[0x0][0x598] ;  /* 0x0000b300ff1277ac */ /* 0x000f220008000800 */
[----:B------:R-:W1:Y:S01]  /*2070*/  LDCU UR14, c[0x0][0x58c] ;  /* 0x0000b180ff0e77ac */ /* 0x000e620008000800 */
[----:B------:R-:W1:Y:S01]  /*2080*/  LDCU UR20, c[0x0][0x59c] ;  /* 0x0000b380ff1477ac */ /* 0x000e620008000800 */
[----:B------:R-:W1:Y:S01]  /*2090*/  LDCU UR19, c[0x0][0x5a0] ;  /* 0x0000b400ff1377ac */ /* 0x000e620008000800 */
[----:B---3--:R-:W-:Y:S01]  /*20a0*/  UIMAD UR33, UR37, UR9, UR33 ;  /* 0x00000009252172a4 */ /* 0x008fe2000f8e0221 */
[----:B------:R-:W3:Y:S01]  /*20b0*/  LDCU.64 UR16, c[0x0][0x590] ;  /* 0x0000b200ff1077ac */ /* 0x000ee20008000a00 */
[----:B------:R-:W1:Y:S01]  /*20c0*/  LDCU.64 UR6, c[0x0][0x5b8] ;  /* 0x0000b700ff0677ac */ /* 0x000e620008000a00 */
[----:B------:R-:W1:Y:S01]  /*20d0*/  LDCU.64 UR4, c[0x0][0x5d0] ;  /* 0x0000ba00ff0477ac */ /* 0x000e620008000a00 */
[----:B------:R-:W-:-:S02]  /*20e0*/  UIMAD UR35, UR50, UR8, UR32 ;  /* 0x00000008322372a4 */ /* 0x000fc4000f8e0220 */
[----:B------:R-:W-:Y:S02]  /*20f0*/  UIADD3 UR37, UPT, UPT, UR56, UR15, URZ ;  /* 0x0000000f38257290 */ /* 0x000fe4000fffe0ff */
[----:B------:R-:W-:Y:S01]  /*2100*/  UIADD3 UR42, UPT, UPT, UR34, 0x40, URZ ;  /* 0x00000040222a7890 */ /* 0x000fe2000fffe0ff */
[----:B----4-:R-:W-:-:S11]  /*2110*/  UMOV UR11, UR36 ;  /* 0x00000024000b7c82 */ /* 0x010fd60008000000 */
.L_x_29:
[----:B------:R-:W-:Y:S01]  /*2120*/  @!P2 MOV R3, 0x3000 ;  /* 0x000030000003a802 */ /* 0x000fe20000000f00 */
[----:B------:R-:W-:Y:S01]  /*2130*/  ULEA UR25, UR11, UR29, 0x3 ;  /* 0x0000001d0b197291 */ /* 0x000fe2000f8e18ff */
[----:B-12---:R-:W-:Y:S11]  /*2140*/  @P0 BRA `(.L_x_25) ;  /* 0x0000000000100947 */ /* 0x006ff60003800000 */
[----:B-1----:R-:W-:Y:S04]  /*2150*/  MOV R0, UR28 ;  /* 0x0000001c00007c02 */ /* 0x002fe80008000f00 */
[----:B------:R-:W-:Y:S04]  /*2160*/  SHF.L.U32 R5, R0, 0x1f, RZ ;  /* 0x0000001f00057819 */ /* 0x000fe800000006ff */
[----:B------:R-:W1:Y:S02]  /*2170*/  SYNCS.PHASECHK.TRANS64.TRYWAIT P0, [UR25+0x80], R5 ;  /* 0x00008005ff0075a7 */ /* 0x000e640008001119 */
[----:B-1----:R-:W-:Y:S05]  /*2180*/  @!P0 BRA `(.L_x_26) ;  /* 0x0000006800b88947 */ /* 0x002fea0003800000 */
.L_x_25:
[----:B------:R2:W-:Y:S01]  /*2190*/  @!P2 SYNCS.ARRIVE.TRANS64 RZ, [UR25], R3 ;  /* 0x00000003ffffa9a7 */ /* 0x0005e20008000019 */
[----:B------:R-:W-:Y:S04]  /*21a0*/  BSSY.RECONVERGENT B0, `(.L_x_27) ;  /* 0x0000003000007945 */ /* 0x000fe80003800200 */
[----:B------:R-:W-:Y:S05]  /*21b0*/  @P3 BRA `(.L_x_28) ;  /* 0x0000000000043947 */ /* 0x000fea0003800000 */
[----:B-1-3--:R-:W-:Y:S05]  /*21c0*/  BPT.TRAP 0x1 ;  /* 0x000000040000795c */ /* 0x00afea0000300000 */
.L_x_28:
[----:B-1-3--:R-:W-:Y:S05]  /*21d0*/  BSYNC.RECONVERGENT B0 ;  /* 0x0000000000007941 */ /* 0x00afea0003800200 */
.L_x_27:
        /* <DEDUP_REMOVED lines=10> */
[----:B------:R-:W-:Y:S01]  /*2280*/  MOV R0, UR28 ;  /* 0x0000001c00007c02 */ /* 0x000fe20008000f00 */
[----:B------:R-:W-:Y:S02]  /*2290*/  UISETP.NE.AND UP2, UPT, UR18, 0x1, UPT ;  /* 0x000000011200788c */ /* 0x000fe4000bf45270 */
[----:B------:R-:W-:Y:S01]  /*22a0*/  UIADD3.X UR23, UPT, UPT, URZ, UR47, URZ, UP1, !UPT ;  /* 0x0000002fff177290 */ /* 0x000fe20008ffe4ff */
[----:B--2---:R-:W-:Y:S01]  /*22b0*/  SHF.L.U32 R3, R0, 0x1f, RZ ;  /* 0x0000001f00037819 */ /* 0x004fe200000006ff */
[----:B------:R-:W-:Y:S02]  /*22c0*/  UIADD3 UR24, UPT, UPT, UR21, 0x6400, URZ ;  /* 0x0000640015187890 */ /* 0x000fe4000fffe0ff */
[----:B------:R-:W-:Y:S01]  /*22d0*/  ULEA UR31, UR11, UR29, 0xc ;  /* 0x0000001d0b1f7291 */ /* 0x000fe2000f8e60ff */
[----:B------:R4:W1:Y:S01]  /*22e0*/  SYNCS.PHASECHK.TRANS64.TRYWAIT P0, [UR8+0x80], R3 ;  /* 0x00008003ff0075a7 */ /* 0x0008620008001108 */
        /* <DEDUP_REMOVED lines=8> */
[----:B------:R-:W-:Y:S02]  /*2370*/  UPRMT UR21, UR32, 0x5410, URZ ;  /* 0x0000541020157896 */ /* 0x000fe400080000ff */
[----:B------:R-:W-:Y:S02]  /*2380*/  UIMAD UR11, UR14, UR11, UR27 ;  /* 0x0000000b0e0b72a4 */ /* 0x000fe4000f8e021b */
[----:B------:R-:W-:Y:S02]  /*2390*/  UIADD3 UR15, UPT, UPT, UR15, 0x1, URZ ;  /* 0x000000010f0f7890 */ /* 0x000fe4000fffe0ff */
[----:B------:R-:W-:Y:S01]  /*23a0*/  UIMAD UR11, UR11, UR6, UR4 ;  /* 0x000000060b0b72a4 */ /* 0x000fe2000f8e0204 */
[----:B------:R-:W-:Y:S01]  /*23b0*/  UMOV UR44, 0x0 ;  /* 0x00000000002c7882 */ /* 0x000fe20000000000 */
[----:B------:R-:W-:Y:S01]  /*23c0*/  UMOV UR12, UR13 ;  /* 0x0000000d000c7c82 */ /* 0x000fe20008000000 */
[----:B------:R-:W-:Y:S01]  /*23d0*/  UMOV UR45, 0x10000000 ;  /* 0x10000000002d7882 */ /* 0x000fe20000000000 */
[----:B------:R-:W-:Y:S01]  /*23e0*/  USHF.R.U32.HI UR12, URZ, UR19, UR12 ;  /* 0x00000013ff0c7299 */ /* 0x000fe2000801160c */
[----:B------:R-:W-:Y:S01]  /*23f0*/  UMOV UR26, UR34 ;  /* 0x00000022001a7c82 */ /* 0x000fe20008000000 */
[----:B------:R-:W-:Y:S01]  /*2400*/  UMOV UR41, UR25 ;  /* 0x0000001900297c82 */ /* 0x000fe20008000000 */
[----:B------:R-:W-:Y:S01]  /*2410*/  UTMALDG.2D [UR24], [UR22], desc[UR44] ;  /* 0x00002c18160075b4 */ /* 0x000fe20008009000 */
[----:B------:R-:W-:Y:S01]  /*2420*/  USEL UR13, UR9, UR12, !UP2 ;  /* 0x0000000c090d7287 */ /* 0x000fe2000d000000 */
[----:B------:R-:W-:Y:S03]  /*2430*/  UMOV UR43, UR27 ;  /* 0x0000001b002b7c82 */ /* 0x000fe60008000000 */
[----:B------:R-:W-:Y:S01]  /*2440*/  UIADD3 UR8, UPT, UPT, -UR13, URZ, URZ ;  /* 0x000000ff0d087290 */ /* 0x000fe2000fffe1ff */
[----:B------:R-:W-:Y:S03]  /*2450*/  UTMALDG.2D [UR40], [UR22], desc[UR44] ;  /* 0x00002c28160075b4 */ /* 0x000fe60008009000 */
[----:B------:R-:W-:Y:S02]  /*2460*/  UIMAD UR9, UR18, UR8, UR9 ;  /* 0x00000008120972a4 */ /* 0x000fe4000f8e0209 */
[----:B------:R-:W-:Y:S02]  /*2470*/  UIADD3 UR8, UPT, UPT, UR31, 0x26400, URZ ;  /* 0x000264001f087890 */ /* 0x000fe4000fffe0ff */
[----:B------:R-:W-:Y:S02]  /*2480*/  UIMAD UR12, UR9, UR7, UR5 ;  /* 0x00000007090c72a4 */ /* 0x000fe4000f8e0205 */
[----:B------:R-:W-:Y:S01]  /*2490*/  UIADD3.X UR31, UPT, UPT, URZ, UR47, URZ, UP0, !UPT ;  /* 0x0000002fff1f7290 */ /* 0x000fe200087fe4ff */
[----:B------:R-:W-:Y:S01]  /*24a0*/  UMOV UR9, UR25 ;  /* 0x0000001900097c82 */ /* 0x000fe20008000000 */
[----:B------:R-:W-:Y:S07]  /*24b0*/  UISETP.NE.AND UP0, UPT, UR15, UR37, UPT ;  /* 0x000000250f00728c */ /* 0x000fee000bf05270 */
[----:B------:R2:W-:Y:S02]  /*24c0*/  UTMALDG.4D.IM2COL [UR8], [UR30], UR21 ;  /* 0x000000081e0073b4 */ /* 0x0005e40008058015 */
[----:B--2---:R-:W-:Y:S01]  /*24d0*/  UMOV UR11, UR36 ;  /* 0x00000024000b7c82 */ /* 0x004fe20008000000 */
[----:B----4-:R-:W-:Y:S05]  /*24e0*/  BRA.U UP0, `(.L_x_29) ;  /* 0xfffffffd000c7547 */ /* 0x010fea000b83ffff */
.L_x_24:
[----:B------:R-:W-:Y:S01]  /*24f0*/  SHF.L.U32 R3, R2, 0x1f, RZ ;  /* 0x0000001f02037819 */ /* 0x000fe200000006ff */
[----:B------:R-:W-:-:S03]  /*2500*/  NOP ;  /* 0x0000000000007918 */ /* 0x000fc60000000000 */
[----:B-12---:R-:W1:Y:S02]  /*2510*/  SYNCS.PHASECHK.TRANS64.TRYWAIT P0, [UR29+0x140], R3 ;  /* 0x00014003ff0075a7 */ /* 0x006e64000800111d */
[----:B-1----:R-:W-:Y:S05]  /*2520*/  @!P0 BRA `(.L_x_30) ;  /* 0x0000006400e88947 */ /* 0x002fea0003800000 */
.L_x_123:
[----:B------:R-:W2:Y:S01]  /*2530*/  LDS.128 R4, [UR29+0x180] ;  /* 0x0001801dff047984 */ /* 0x000ea20008000c00 */
[----:B------:R-:W-:Y:S02]  /*2540*/  UIADD3 UR4, UPT, UPT, UR29, 0x148, URZ ;  /* 0x000001481d047890 */ /* 0x000fe4000fffe0ff */
[----:B------:R-:W-:Y:S01]  /*2550*/  UISETP.GE.AND UP0, UPT, UR39, 0x1, UPT ;  /* 0x000000012700788c */ /* 0x000fe2000bf06270 */
[----:B------:R-:W-:Y:S01]  /*2560*/  @!PT LDS RZ, [RZ] ;  /* 0x00000000fffff984 */ /* 0x000fe20000000800 */
[----:B------:R-:W-:Y:S01]  /*2570*/  @!PT LDS RZ, [RZ] ;  /* 0x00000000fffff984 */ /* 0x000fe20000000800 */
[----:B------:R-:W-:Y:S01]  /*2580*/  @!PT LDS RZ, [RZ] ;  /* 0x00000000fffff984 */ /* 0x000fe20000000800 */
[----:B------:R-:W-:Y:S01]  /*2590*/  @!PT LDS RZ, [RZ] ;  /* 0x00000000fffff984 */ /* 0x000fe20000000800 */
[----:B------:R3:W-:Y:S06]  /*25a0*/  MEMBAR.ALL.CTA ;  /* 0x0000000000007992 */ /* 0x0007ec0000008000 */
[----:B---3--:R-:W3:Y:S01]  /*25b0*/  FENCE.VIEW.ASYNC.S ;  /* 0x00000000000073c6 */ /* 0x008ee20000000000 */
[----:B------:R-:W-:-:S09]  /*25c0*/  UPRMT UR4, URZ, 0x654, UR4 ;  /* 0x00000654ff047896 */ /* 0x000fd20008000004 */
[----:B---3--:R-:W-:Y:S01]  /*25d0*/  SYNCS.ARRIVE.TRANS64.RED.A1T0 RZ, [UR4], RZ ;  /* 0x000000ffffff79a7 */ /* 0x008fe20008100404 */
[----:B--2---:R-:W-:-:S13]  /*25e0*/  LOP3.LUT P0, RZ, R6, 0x1, RZ, 0xc0, !PT ;  /* 0x0000000106ff7812 */ /* 0x004fda000780c0ff */
[----:B------:R-:W-:Y:S01]  /*25f0*/  VOTEU.ANY UP1, P0 ;  /* 0x0000000000ff7886 */ /* 0x000fe20000020100 */
[----:B------:R-:W-:-:S13]  /*2600*/  PLOP3.LUT P0, PT, PT, PT, UP1, 0x80, 0x8 ;  /* 0x000000000008781c */ /* 0x000fda0003f0f018 */
[----:B-1----:R-:W-:Y:S02]  /*2610*/  @P0 MOV R0, R4 ;  /* 0x0000000400000202 */ /* 0x002fe40000000f00 */
[----:B------:R-:W-:Y:S02]  /*2620*/  @P0 LOP3.LUT R4, R5, 0xffff, RZ, 0xc0, !PT ;  /* 0x0000ffff05040812 */ /* 0x000fe400078ec0ff */
[----:B------:R-:W-:Y:S02]  /*2630*/  @P0 R2UR UR6, R0 ;  /* 0x00000000000602ca */ /* 0x000fe400000e0000 */
[----:B------:R-:W-:-:S11]  /*2640*/  @P0 R2UR UR5, R4 ;  /* 0x00000000040502ca */ /* 0x000fd600000e0000 */
[----:B------:R-:W-:Y:S02]  /*2650*/  @UP1 UMOV UR49, UR6 ;  /* 0x0000000600311c82 */ /* 0x000fe40008000000 */
[----:B------:R-:W-:Y:S01]  /*2660*/  @UP1 UMOV UR48, UR5 ;  /* 0x0000000500301c82 */ /* 0x000fe20008000000 */
[----:B------:R-:W-:Y:S05]  /*2670*/  BRA.U !UP0, `(.L_x_31) ;  /* 0x0000000108d47547 */ /* 0x000fea000b800000 */
[----:B------:R-:W1:Y:S01]  /*2680*/  LDCU.128 UR16, c[0x0][0xb10] ;  /* 0x00016200ff1077ac */ /* 0x000e620008000c00 */
[----:B------:R-:W2:Y:S01]  /*2690*/  LDCU UR21, c[0x0][0xb20] ;  /* 0x00016400ff1577ac */ /* 0x000ea20008000800 */
[----:B------:R-:W3:Y:S01]  /*26a0*/  LDCU UR20, c[0x0][0xb0c] ;  /* 0x00016180ff1477ac */ /* 0x000ee20008000800 */
[----:B------:R-:W4:Y:S01]  /*26b0*/  LDCU.64 UR14, c[0x0][0xb28] ;  /* 0x00016500ff0e77ac */ /* 0x000f220008000a00 */
[----:B------:R-:W-:Y:S02]  /*26c0*/  UISETP.NE.AND UP3, UPT, UR39, 0x1, UPT ;  /* 0x000000012700788c */ /* 0x000fe4000bf65270 */
[----:B-1----:R-:W-:Y:S02]  /*26d0*/  UIMAD.WIDE.U32 UR4, UR52, UR19, URZ ;  /* 0x00000013340472a5 */ /* 0x002fe4000f8e00ff */
[----:B------:R-:W-:Y:S02]  /*26e0*/  UIMAD.WIDE.U32 UR6, UR53, UR16, URZ ;  /* 0x00000010350672a5 */ /* 0x000fe4000f8e00ff */
[----:B------:R-:W-:-:S02]  /*26f0*/  UISETP.NE.AND UP0, UPT, UR18, 0x1, UPT ;  /* 0x000000011200788c */ /* 0x000fc4000bf05270 */
[----:B------:R-:W-:Y:S01]  /*2700*/  UIMAD.WIDE.U32 UR10, UR48, UR19, URZ ;  /* 0x00000013300a72a5 */ /* 0x000fe2000f8e00ff */
[----:B------:R-:W-:Y:S01]  /*2710*/  UMOV UR4, UR5 ;  /* 0x0000000500047c82 */ /* 0x000fe20008000000 */
[----:B---3--:R-:W-:Y:S02]  /*2720*/  UISETP.NE.AND UP2, UPT, UR20, 0x1, UPT ;  /* 0x000000011400788c */ /* 0x008fe4000bf45270 */
[----:B--2---:R-:W-:Y:S02]  /*2730*/  USHF.R.U32.HI UR5, URZ, UR21, UR4 ;  /* 0x00000015ff057299 */ /* 0x004fe40008011604 */
[----:B------:R-:W-:Y:S01]  /*2740*/  UIMAD.WIDE.U32 UR12, UR49, UR16, URZ ;  /* 0x00000010310c72a5 */ /* 0x000fe2000f8e00ff */
[----:B------:R-:W-:Y:S01]  /*2750*/  UMOV UR4, UR7 ;  /* 0x0000000700047c82 */ /* 0x000fe20008000000 */
[----:B------:R-:W-:Y:S02]  /*2760*/  USEL UR5, UR52, UR5, !UP0 ;  /* 0x0000000534057287 */ /* 0x000fe4000c000000 */
[----:B------:R-:W-:-:S02]  /*2770*/  USHF.R.U32.HI UR4, URZ, UR17, UR4 ;  /* 0x00000011ff047299 */ /* 0x000fc40008011604 */
[----:B----4-:R-:W-:Y:S02]  /*2780*/  UIMAD.WIDE.U32 UR8, UR5, UR14, URZ ;  /* 0x0000000e050872a5 */ /* 0x010fe4000f8e00ff */
[----:B------:R-:W-:Y:S01]  /*2790*/  USEL UR6, UR53, UR4, !UP2 ;  /* 0x0000000435067287 */ /* 0x000fe2000d000000 */
[----:B------:R-:W-:Y:S02]  /*27a0*/  UMOV UR12, UR13 ;  /* 0x0000000d000c7c82 */ /* 0x000fe40008000000 */
[----:B------:R-:W-:Y:S01]  /*27b0*/  UMOV UR4, UR11 ;  /* 0x0000000b00047c82 */ /* 0x000fe20008000000 */
[----:B------:R-:W-:Y:S01]  /*27c0*/  UIMAD.WIDE.U32 UR10, UR6, UR14, URZ ;  /* 0x0000000e060a72a5 */ /* 0x000fe2000f8e00ff */
[----:B------:R-:W-:Y:S01]  /*27d0*/  UMOV UR8, UR9 ;  /* 0x0000000900087c82 */ /* 0x000fe20008000000 */
[----:B------:R-:W-:Y:S02]  /*27e0*/  USHF.R.U32.HI UR4, URZ, UR21, UR4 ;  /* 0x00000015ff047299 */ /* 0x000fe40008011604 */
[----:B------:R-:W-:-:S03]  /*27f0*/  @UP3 USHF.R.U32.HI UR5, URZ, UR15, UR8 ;  /* 0x0000000fff053299 */ /* 0x000fc60008011608 */
[----:B------:R-:W-:Y:S01]  /*2800*/  UMOV UR10, UR11 ;  /* 0x0000000b000a7c82 */ /* 0x000fe20008000000 */
[----:B------:R-:W-:Y:S02]  /*2810*/  USHF.R.U32.HI UR17, URZ, UR17, UR12 ;  /* 0x00000011ff117299 */ /* 0x000fe4000801160c */
[----:B------:R-:W-:Y:S02]  /*2820*/  USEL UR4, UR48, UR4, !UP0 ;  /* 0x0000000430047287 */ /* 0x000fe4000c000000 */
[----:B------:R-:W-:Y:S02]  /*2830*/  @UP3 USHF.R.U32.HI UR6, URZ, UR15, UR10 ;  /* 0x0000000fff063299 */ /* 0x000fe4000801160a */
[----:B------:R-:W-:Y:S02]  /*2840*/  UIMAD UR7, UR39, UR5, URZ ;  /* 0x00000005270772a4 */ /* 0x000fe4000f8e02ff */
[----:B------:R-:W-:Y:S02]  /*2850*/  USEL UR5, UR49, UR17, !UP2 ;  /* 0x0000001131057287 */ /* 0x000fe4000d000000 */
[----:B------:R-:W-:-:S02]  /*2860*/  UIMAD UR10, UR39, UR6, URZ ;  /* 0x00000006270a72a4 */ /* 0x000fc4000f8e02ff */
[----:B------:R-:W-:Y:S02]  /*2870*/  UISETP.GE.AND UP0, UPT, UR4, UR7, UPT ;  /* 0x000000070400728c */ /* 0x000fe4000bf06270 */
[----:B------:R-:W-:Y:S02]  /*2880*/  UIMAD.WIDE.U32 UR8, UR4, UR14, URZ ;  /* 0x0000000e040872a5 */ /* 0x000fe4000f8e00ff */
[----:B------:R-:W-:Y:S02]  /*2890*/  UISETP.GE.OR UP0, UPT, UR5, UR10, UP0 ;  /* 0x0000000a0500728c */ /* 0x000fe40008706670 */
[----:B------:R-:W-:-:S03]  /*28a0*/  UIMAD.WIDE.U32 UR10, UR5, UR14, URZ ;  /* 0x0000000e050a72a5 */ /* 0x000fc6000f8e00ff */
[----:B------:R-:W-:Y:S01]  /*28b0*/  UMOV UR7, UR9 ;  /* 0x0000000900077c82 */ /* 0x000fe20008000000 */
[----:B------:R-:W-:Y:S02]  /*28c0*/  UIADD3 UR9, UPT, UPT, -UR4, URZ, URZ ;  /* 0x000000ff04097290 */ /* 0x000fe4000fffe1ff */
[----:B------:R-:W-:Y:S02]  /*28d0*/  USHF.R.U32.HI UR7, URZ, UR15, UR7 ;  /* 0x0000000fff077299 */ /* 0x000fe40008011607 */
[----:B------:R-:W-:Y:S02]  /*28e0*/  UIMAD UR10, UR18, UR9, UR48 ;  /* 0x00000009120a72a4 */ /* 0x000fe4000f8e0230 */
[----:B------:R-:W-:Y:S01]  /*28f0*/  USEL UR7, UR4, UR7, !UP3 ;  /* 0x0000000704077287 */ /* 0x000fe2000d800000 */
[----:B------:R-:W-:Y:S01]  /*2900*/  @!UP0 UMOV UR8, UR11 ;  /* 0x0000000b00088c82 */ /* 0x000fe20008000000 */
[----:B------:R-:W-:Y:S02]  /*2910*/  UIADD3 UR11, UPT, UPT, -UR5, URZ, URZ ;  /* 0x000000ff050b7290 */ /* 0x000fe4000fffe1ff */
[----:B------:R-:W-:-:S02]  /*2920*/  @!UP0 USHF.R.U32.HI UR8, URZ, UR15, UR8 ;  /* 0x0000000fff088299 */ /* 0x000fc40008011608 */
[----:B------:R-:W-:Y:S02]  /*2930*/  UIADD3 UR9, UPT, UPT, -UR7, URZ, URZ ;  /* 0x000000ff07097290 */ /* 0x000fe4000fffe1ff */
[----:B------:R-:W-:Y:S02]  /*2940*/  @!UP0 USEL UR8, UR5, UR8, !UP3 ;  /* 0x0000000805088287 */ /* 0x000fe4000d800000 */
[----:B------:R-:W-:Y:S02]  /*2950*/  UIMAD UR9, UR39, UR9, UR4 ;  /* 0x00000009270972a4 */ /* 0x000fe4000f8e0204 */
[----:B------:R-:W-:Y:S02]  /*2960*/  @!UP0 UIADD3 UR7, UPT, UPT, UR7, -UR8, URZ ;  /* 0x8000000807078290 */ /* 0x000fe4000fffe0ff */
[----:B------:R-:W-:Y:S02]  /*2970*/  @!UP0 UIMAD UR8, UR9, UR6, UR8 ;  /* 0x00000006090882a4 */ /* 0x000fe4000f8e0208 */
[----:B------:R-:W-:-:S02]  /*2980*/  @!UP0 UIMAD UR4, UR39, UR7, UR5 ;  /* 0x00000007270482a4 */ /* 0x000fc4000f8e0205 */
[----:B------:R-:W-:Y:S02]  /*2990*/  UIMAD UR6, UR20, UR11, UR49 ;  /* 0x0000000b140672a4 */ /* 0x000fe4000f8e0231 */
[----:B------:R-:W-:Y:S01]  /*29a0*/  UIMAD UR48, UR4, UR18, UR10 ;  /* 0x00000012043072a4 */ /* 0x000fe2000f8e020a */
[----:B------:R-:W-:Y:S02]  /*29b0*/  @!UP0 UMOV UR5, UR8 ;  /* 0x0000000800058c82 */ /* 0x000fe40008000000 */
[----:B------:R-:W-:-:S12]  /*29c0*/  UIMAD UR49, UR5, UR20, UR6 ;  /* 0x00000014053172a4 */ /* 0x000fd8000f8e0206 */
.L_x_31:
        /* <DEDUP_REMOVED lines=20> */
.L_x_32:
[----:B------:R-:W-:Y:S02]  /*2b10*/  R2UR UR5, R89 ;  /* 0x00000000590572ca */ /* 0x000fe400000e0000 */
[----:B------:R-:W-:Y:S02]  /*2b20*/  R2UR UR4, R88 ;  /* 0x00000000580472ca */ /* 0x000fe400000e0000 */
[----:B------:R-:W-:Y:S02]  /*2b30*/  PLOP3.LUT P1, PT, PT, PT, PT, 0x80, 0x8 ;  /* 0x000000000008781c */ /* 0x000fe40003f2f070 */
[----:B------:R-:W-:-:S07]  /*2b40*/  LOP3.LUT R2, R2, 0x1, RZ, 0x3c, !PT ;  /* 0x0000000102027812 */ /* 0x000fce00078e3cff */
[----:B------:R-:W-:Y:S02]  /*2b50*/  UIADD3 UR27, UPT, UPT, UR49, UR5, URZ ;  /* 0x00000005311b7290 */ /* 0x000fe4000fffe0ff */
[----:B------:R-:W-:Y:S01]  /*2b60*/  UIADD3 UR23, UPT, UPT, UR48, UR4, URZ ;  /* 0x0000000430177290 */ /* 0x000fe2000fffe0ff */
[----:B------:R-:W-:Y:S11]  /*2b70*/  BRA.U UP1, `(.L_x_33) ;  /* 0xffffffe901a87547 */ /* 0x000ff6000b83ffff */
[----:B------:R-:W-:Y:S01]  /*2b80*/  UIADD3 UR29, UPT, UPT, UR29, 0x80, URZ ;  /* 0x000000801d1d7890 */ /* 0x000fe2000fffe0ff */
[----:B------:R-:W-:-:S03]  /*2b90*/  MOV R3, UR28 ;  /* 0x0000001c00037c02 */ /* 0x000fc60008000f00 */
[----:B------:R-:W-:Y:S01]  /*2ba0*/  ULEA UR4, UR36, UR29, 0x3 ;  /* 0x0000001d24047291 */ /* 0x000fe2000f8e18ff */
[----:B------:R-:W-:-:S08]  /*2bb0*/  SHF.L.U32 R3, R3, 0x1f, RZ ;  /* 0x0000001f03037819 */ /* 0x000fd000000006ff */
[----:B------:R-:W1:Y:S02]  /*2bc0*/  SYNCS.PHASECHK.TRANS64.TRYWAIT P0, [UR4], R3 ;  /* 0x00000003ff0075a7 */ /* 0x000e640008001104 */
[----:B-1----:R-:W-:Y:S05]  /*2bd0*/  @!P0 BRA `(.L_x_34) ;  /* 0x0000006000548947 */ /* 0x002fea0003800000 */
.L_x_125:
[----:B------:R-:W-:-:S04]  /*2be0*/  UIADD3 UR4, UPT, UPT, UR36, 0x1, URZ ;  /* 0x0000000124047890 */ /* 0x000fc8000fffe0ff */
[----:B------:R-:W-:-:S04]  /*2bf0*/  UISETP.NE.AND UP0, UPT, UR4, 0x10, UPT ;  /* 0x000000100400788c */ /* 0x000fc8000bf05270 */
[----:B------:R-:W-:Y:S02]  /*2c00*/  USEL UR5, URZ, 0x1, UP0 ;  /* 0x00000001ff057887 */ /* 0x000fe40008000000 */
[----:B------:R-:W-:Y:S02]  /*2c10*/  USEL UR4, UR4, URZ, UP0 ;  /* 0x000000ff04047287 */ /* 0x000fe40008000000 */
[----:B------:R-:W-:Y:S02]  /*2c20*/  ULOP3.LUT UR6, UR28, UR5, URZ, 0x3c, !UPT ;  /* 0x000000051c067292 */ /* 0x000fe4000f8e3cff */
[----:B------:R-:W-:-:S04]  /*2c30*/  ULEA UR5, UR4, UR29, 0x3 ;  /* 0x0000001d04057291 */ /* 0x000fc8000f8e18ff */
[----:B-1----:R-:W-:-:S04]  /*2c40*/  MOV R3, UR6 ;  /* 0x0000000600037c02 */ /* 0x002fc80008000f00 */
[----:B------:R-:W-:-:S04]  /*2c50*/  SHF.L.U32 R3, R3, 0x1f, RZ ;  /* 0x0000001f03037819 */ /* 0x000fc800000006ff */
[----:B------:R-:W1:Y:S02]  /*2c60*/  SYNCS.PHASECHK.TRANS64.TRYWAIT P0, [UR5], R3 ;  /* 0x00000003ff0075a7 */ /* 0x000e640008001105 */
[----:B-1----:R-:W-:Y:S05]  /*2c70*/  @!P0 BRA `(.L_x_35) ;  /* 0x0000006000448947 */ /* 0x002fea0003800000 */
.L_x_127:
        /* <DEDUP_REMOVED lines=10> */
.L_x_129:
        /* <DEDUP_REMOVED lines=10> */
.L_x_131:
        /* <DEDUP_REMOVED lines=10> */
.L_x_133:
        /* <DEDUP_REMOVED lines=10> */
.L_x_135:
        /* <DEDUP_REMOVED lines=10> */
.L_x_137:
        /* <DEDUP_REMOVED lines=10> */
.L_x_139:
        /* <DEDUP_REMOVED lines=10> */
.L_x_141:
        /* <DEDUP_REMOVED lines=10> */
.L_x_143:
        /* <DEDUP_REMOVED lines=10> */
.L_x_145:
        /* <DEDUP_REMOVED lines=10> */
.L_x_147:
        /* <DEDUP_REMOVED lines=10> */
.L_x_149:
        /* <DEDUP_REMOVED lines=10> */
.L_x_151:
        /* <DEDUP_REMOVED lines=10> */
.L_x_153:
[----:B------:R-:W-:-:S04]  /*34a0*/  UIADD3 UR4, UPT, UPT, UR4, 0x1, URZ ;  /* 0x0000000104047890 */ /* 0x000fc8000fffe0ff */
[----:B------:R-:W-:-:S04]  /*34b0*/  UISETP.NE.AND UP0, UPT, UR4, 0x10, UPT ;  /* 0x000000100400788c */ /* 0x000fc8000bf05270 */
[----:B------:R-:W-:Y:S02]  /*34c0*/  USEL UR5, URZ, 0x1, UP0 ;  /* 0x00000001ff057887 */ /* 0x000fe40008000000 */
[----:B------:R-:W-:Y:S02]  /*34d0*/  USEL UR4, UR4, URZ, UP0 ;  /* 0x000000ff04047287 */ /* 0x000fe40008000000 */
[----:B------:R-:W-:Y:S02]  /*34e0*/  ULOP3.LUT UR5, UR6, UR5, URZ, 0x3c, !UPT ;  /* 0x0000000506057292 */ /* 0x000fe4000f8e3cff */
[----:B------:R-:W-:-:S04]  /*34f0*/  ULEA UR4, UR4, UR29, 0x3 ;  /* 0x0000001d04047291 */ /* 0x000fc8000f8e18ff */
[----:B------:R-:W-:Y:S02]  /*3500*/  IMAD.U32 R2, RZ, RZ, UR5 ;  /* 0x00000005ff027e24 */ /* 0x000fe4000f8e00ff */
[----:B-1----:R-:W-:-:S03]  /*3510*/  MOV R0, UR4 ;  /* 0x0000000400007c02 */ /* 0x002fc60008000f00 */
[----:B------:R-:W-:-:S07]  /*3520*/  SHF.L.U32 R3, R2, 0x1f, RZ ;  /* 0x0000001f02037819 */ /* 0x000fce00000006ff */
.L_x_49:
[----:B-1----:R1:W2:Y:S02]  /*3530*/  SYNCS.PHASECHK.TRANS64.TRYWAIT P0, [R0+URZ], R3 ;  /* 0x00000003000075a7 */ /* 0x0022a400080011ff */
[----:B--2---:R-:W-:Y:S05]  /*3540*/  @!P0 NANOSLEEP.SYNCS 0x989680 ;  /* 0x009896800000895d */ /* 0x004fea0003900000 */
[----:B------:R-:W2:Y:S02]  /*3550*/  @!P0 SYNCS.PHASECHK.TRANS64 P0, [R0+URZ], R3 ;  /* 0x00000003000085a7 */ /* 0x000ea400080010ff */
[----:B--2---:R-:W-:Y:S05]  /*3560*/  @P0 EXIT ;  /* 0x000000000000094d */ /* 0x004fea0003800000 */
[----:B------:R-:W-:Y:S05]  /*3570*/  BRA `(.L_x_49) ;  /* 0xfffffffc00ec7947 */ /* 0x000fea000383ffff */
.L_x_17:
[----:B------:R-:W2:Y:S02]  /*3580*/  S2UR UR4, SR_CgaCtaId ;  /* 0x00000000000479c3 */ /* 0x000ea40000008800 */
[----:B--2---:R-:W-:-:S04]  /*3590*/  UISETP.NE.AND UP0, UPT, UR4, URZ, UPT ;  /* 0x000000ff0400728c */ /* 0x004fc8000bf05270 */
[----:B------:R-:W-:-:S09]  /*35a0*/  UISETP.NE.OR UP0, UPT, UR15, 0x1, UP0 ;  /* 0x000000010f00788c */ /* 0x000fd20008705670 */
[----:B------:R-:W-:Y:S05]  /*35b0*/  BRA.U UP0, `(.L_x_50) ;  /* 0x0000000100b47547 */ /* 0x000fea000b800000 */
[----:B------:R-:W2:Y:S01]  /*35c0*/  S2UR UR5, SR_CgaCtaId ;  /* 0x00000000000579c3 */ /* 0x000ea20000008800 */
[----:B------:R-:W-:Y:S01]  /*35d0*/  UMOV UR4, 0x400 ;  /* 0x0000040000047882 */ /* 0x000fe20000000000 */
[----:B------:R-:W-:Y:S01]  /*35e0*/  HFMA2 R3, -RZ, RZ, 0, 5.9604644775390625e-08 ;  /* 0x00000001ff037431 */ /* 0x000fe200000001ff */
[----:B------:R-:W-:Y:S01]  /*35f0*/  ISETP.NE.AND P0, PT, R0, RZ, PT ;  /* 0x000000ff0000720c */ /* 0x000fe20003f05270 */
[----:B------:R-:W-:Y:S01]  /*3600*/  IMAD.MOV.U32 R8, RZ, RZ, RZ ;  /* 0x000000ffff087224 */ /* 0x000fe200078e00ff */
[----:B--2---:R-:W-:-:S04]  /*3610*/  ULEA UR4, UR5, UR4, 0x18 ;  /* 0x0000000405047291 */ /* 0x004fc8000f8ec0ff */
[----:B------:R-:W-:Y:S02]  /*3620*/  UIADD3 UR5, UPT, UPT, UR4, 0x148, URZ ;  /* 0x0000014804057890 */ /* 0x000fe4000fffe0ff */
[----:B------:R-:W-:Y:S02]  /*3630*/  UIADD3 UR8, UPT, UPT, UR4, 0x140, URZ ;  /* 0x0000014004087890 */ /* 0x000fe4000fffe0ff */
[----:B------:R-:W-:-:S12]  /*3640*/  UPRMT UR5, URZ, 0x654, UR5 ;  /* 0x00000654ff057896 */ /* 0x000fd80008000005 */
.L_x_53:
[----:B------:R-:W-:Y:S01]  /*3650*/  SHF.L.U32 R7, R3, 0x1f, RZ ;  /* 0x0000001f03077819 */ /* 0x000fe200000006ff */
[----:B------:R-:W-:Y:S02]  /*3660*/  IMAD.U32 R9, RZ, RZ, UR8 ;  /* 0x00000008ff097e24 */ /* 0x000fe4000f8e00ff */
[----:B------:R-:W-:Y:S01]  /*3670*/  @!P0 IMAD.MOV.U32 R5, RZ, RZ, 0x10 ;  /* 0x00000010ff058424 */ /* 0x000fe200078e00ff */
[----:B------:R-:W2:Y:S02]  /*3680*/  SYNCS.PHASECHK.TRANS64.TRYWAIT P1, [UR4+0x148], R7 ;  /* 0x00014807ff0075a7 */ /* 0x000ea40008021104 */
[----:B------:R-:W-:-:S04]  /*3690*/  PRMT R9, R0, 0x654, R9 ;  /* 0x0000065400097816 */ /* 0x000fc80000000009 */
[----:B------:R-:W-:Y:S01]  /*36a0*/  SEL R2, R9, R2, !P0 ;  /* 0x0000000209027207 */ /* 0x000fe20004000000 */
[----:B--2---:R-:W-:Y:S06]  /*36b0*/  @!P1 BRA `(.L_x_51) ;  /* 0x0000005c00049947 */ /* 0x004fec0003800000 */
.L_x_155:
[----:B------:R-:W-:Y:S01]  /*36c0*/  UIADD3 UR6, UPT, UPT, UR4, 0x180, URZ ;  /* 0x0000018004067890 */ /* 0x000fe2000fffe0ff */
[----:B------:R3:W-:Y:S01]  /*36d0*/  @!P0 SYNCS.ARRIVE.TRANS64.RED RZ, [R2+URZ], R5 ;  /* 0x0000000502ff89a7 */ /* 0x0007e200080004ff */
[----:B------:R-:W-:Y:S01]  /*36e0*/  UIADD3 UR7, UPT, UPT, UR4, 0x140, URZ ;  /* 0x0000014004077890 */ /* 0x000fe2000fffe0ff */
[----:B------:R-:W-:-:S08]  /*36f0*/  LOP3.LUT R3, R3, 0x1, RZ, 0x3c, !PT ;  /* 0x0000000103037812 */ /* 0x000fd000078e3cff */
[----:B------:R-:W-:Y:S06]  /*3700*/  UGETNEXTWORKID.BROADCAST [UR6], [UR7] ;  /* 0x00000000060073ca */ /* 0x000fec0008000100 */
[----:B---3--:R-:W-:-:S04]  /*3710*/  SHF.L.U32 R5, R8, 0x1f, RZ ;  /* 0x0000001f08057819 */ /* 0x008fc800000006ff */
[----:B------:R-:W3:Y:S02]  /*3720*/  SYNCS.PHASECHK.TRANS64.TRYWAIT P1, [UR4+0x140], R5 ;  /* 0x00014005ff0075a7 */ /* 0x000ee40008021104 */
[----:B---3--:R-:W-:Y:S05]  /*3730*/  @!P1 BRA `(.L_x_52) ;  /* 0x0000005800fc9947 */ /* 0x008fea0003800000 */
.L_x_157:
[----:B--2---:R-:W2:Y:S01]  /*3740*/  LDS.128 R4, [UR4+0x180] ;  /* 0x00018004ff047984 */ /* 0x004ea20008000c00 */
[----:B------:R-:W-:Y:S01]  /*3750*/  LOP3.LUT R8, R8, 0x1, RZ, 0x3c, !PT ;  /* 0x0000000108087812 */ /* 0x000fe200078e3cff */
[----:B------:R-:W-:Y:S01]  /*3760*/  @!PT LDS RZ, [RZ] ;  /* 0x00000000fffff984 */ /* 0x000fe20000000800 */
[----:B------:R-:W-:Y:S01]  /*3770*/  @!PT LDS RZ, [RZ] ;  /* 0x00000000fffff984 */ /* 0x000fe20000000800 */
[----:B------:R-:W-:Y:S01]  /*3780*/  @!PT LDS RZ, [RZ] ;  /* 0x00000000fffff984 */ /* 0x000fe20000000800 */
[----:B------:R-:W-:Y:S01]  /*3790*/  @!PT LDS RZ, [RZ] ;  /* 0x00000000fffff984 */ /* 0x000fe20000000800 */
[----:B------:R3:W-:Y:S06]  /*37a0*/  MEMBAR.ALL.CTA ;  /* 0x0000000000007992 */ /* 0x0007ec0000008000 */
[----:B---3--:R-:W3:Y:S02]  /*37b0*/  FENCE.VIEW.ASYNC.S ;  /* 0x00000000000073c6 */ /* 0x008ee40000000000 */
[----:B---3--:R-:W-:Y:S01]  /*37c0*/  SYNCS.ARRIVE.TRANS64.RED.A1T0 RZ, [UR5], RZ ;  /* 0x000000ffffff79a7 */ /* 0x008fe20008100405 */
[----:B--2---:R-:W-:-:S13]  /*37d0*/  LOP3.LUT P1, RZ, R6, 0x1, RZ, 0xc0, !PT ;  /* 0x0000000106ff7812 */ /* 0x004fda000782c0ff */
[----:B------:R-:W-:Y:S05]  /*37e0*/  @P1 BRA `(.L_x_53) ;  /* 0xfffffffc00981947 */ /* 0x000fea000383ffff */
[----:B------:R-:W-:-:S04]  /*37f0*/  SHF.L.U32 R0, R3, 0x1f, RZ ;  /* 0x0000001f03007819 */ /* 0x000fc800000006ff */
[----:B------:R-:W2:Y:S02]  /*3800*/  SYNCS.PHASECHK.TRANS64 P0, [UR4+0x148], R0 ;  /* 0x00014800ff0075a7 */ /* 0x000ea40008001004 */
[----:B-12---:R-:W-:Y:S05]  /*3810*/  @P0 EXIT ;  /* 0x000000000000094d */ /* 0x006fea0003800000 */
[----:B------:R-:W-:-:S07]  /*3820*/  MOV R0, UR4 ;  /* 0x0000000400007c02 */ /* 0x000fce0008000f00 */
.L_x_54:
[----:B-1----:R-:W-:-:S04]  /*3830*/  SHF.L.U32 R5, R3, 0x1f, RZ ;  /* 0x0000001f03057819 */ /* 0x002fc800000006ff */
[----:B------:R1:W2:Y:S03]  /*3840*/  SYNCS.PHASECHK.TRANS64.TRYWAIT P0, [R0+URZ+0x148], R5 ;  /* 0x00014805000075a7 */ /* 0x0002a600080011ff */
[----:B--2---:R-:W-:Y:S05]  /*3850*/  @!P0 NANOSLEEP.SYNCS 0x989680 ;  /* 0x009896800000895d */ /* 0x004fea0003900000 */
[----:B------:R-:W2:Y:S02]  /*3860*/  @!P0 SYNCS.PHASECHK.TRANS64 P0, [R0+URZ+0x148], R5 ;  /* 0x00014805000085a7 */ /* 0x000ea400080010ff */
[----:B--2---:R-:W-:Y:S05]  /*3870*/  @P0 EXIT ;  /* 0x000000000000094d */ /* 0x004fea0003800000 */
[----:B------:R-:W-:Y:S05]  /*3880*/  BRA `(.L_x_54) ;  /* 0xfffffffc00e87947 */ /* 0x000fea000383ffff */
.L_x_50:
[----:B------:R-:W-:-:S09]  /*3890*/  UISETP.NE.AND UP0, UPT, UR15, URZ, UPT ;  /* 0x000000ff0f00728c */ /* 0x000fd2000bf05270 */
[----:B------:R-:W-:Y:S05]  /*38a0*/  BRA.U UP0, `(.L_x_55) ;  /* 0x0000000d00407547 */ /* 0x000fea000b800000 */
[----:B------:R-:W2:Y:S01]  /*38b0*/  S2UR UR7, SR_CgaCtaId ;  /* 0x00000000000779c3 */ /* 0x000ea20000008800 */
[----:B------:R-:W-:Y:S01]  /*38c0*/  UMOV UR4, 0x40 ;  /* 0x0000004000047882 */ /* 0x000fe20000000000 */
[----:B------:R-:W-:Y:S01]  /*38d0*/  NOP ;  /* 0x0000000000007918 */ /* 0x000fe20000000000 */
[----:B------:R-:W-:Y:S01]  /*38e0*/  UMOV UR6, 0x400 ;  /* 0x0000040000067882 */ /* 0x000fe20000000000 */
[----:B--2---:R-:W-:Y:S02]  /*38f0*/  ULEA UR5, UR7, UR4, 0x18 ;  /* 0x0000000407057291 */ /* 0x004fe4000f8ec0ff */
[----:B------:R-:W-:-:S07]  /*3900*/  ULEA UR6, UR7, UR6, 0x18 ;  /* 0x0000000607067291 */ /* 0x000fce000f8ec0ff */
[----:B------:R-:W2:Y:S02]  /*3910*/  LDS.U8 R0, [UR5+0x1c] ;  /* 0x00001c05ff007984 */ /* 0x000ea40008000000 */
[----:B--2---:R-:W-:-:S13]  /*3920*/  ISETP.NE.AND P0, PT, R0, RZ, PT ;  /* 0x000000ff0000720c */ /* 0x004fda0003f05270 */
[----:B------:R-:W-:Y:S05]  /*3930*/  @P0 BRA `(.L_x_56) ;  /* 0x0000000000580947 */ /* 0x000fea0003800000 */
[----:B------:R-:W-:-:S13]  /*3940*/  ELECT P0, URZ, PT ;  /* 0x0000000000ff782f */ /* 0x000fda0003800000 */
[----:B------:R-:W-:Y:S05]  /*3950*/  @!P0 BRA `(.L_x_57) ;  /* 0x0000000000608947 */ /* 0x000fea0003800000 */
[----:B------:R-:W-:Y:S01]  /*3960*/  UMOV UR4, 0x10 ;  /* 0x0000001000047882 */ /* 0x000fe20000000000 */
[----:B------:R-:W-:Y:S01]  /*3970*/  HFMA2 R0, -RZ, RZ, 0, 5.9604644775390625e-08 ;  /* 0x00000001ff007431 */ /* 0x000fe200000001ff */
[----:B------:R-:W-:-:S03]  /*3980*/  MOV R2, 0xffff ;  /* 0x0000ffff00027802 */ /* 0x000fc60000000f00 */
[----:B------:R-:W-:Y:S04]  /*3990*/  DEPBAR.LE SB2, 0x36 ;  /* 0x0000ad800000791a */ /* 0x000fe80000000000 */
[----:B------:R-:W2:Y:S02]  /*39a0*/  UTCATOMSWS.FIND_AND_SET.ALIGN UP0, UR4, UR4 ;  /* 0x00000004000475e3 */ /* 0x000ea40008000800 */
[----:B--2---:R-:W-:Y:S01]  /*39b0*/  MOV R3, UR4 ;  /* 0x0000000400037c02 */ /* 0x004fe20008000f00 */
[----:B------:R-:W-:Y:S06]  /*39c0*/  BRA.U UP0, `(.L_x_58) ;  /* 0x0000000100187547 */ /* 0x000fec000b800000 */
.L_x_59:
[----:B------:R-:W-:Y:S05]  /*39d0*/  NANOSLEEP 0x64 ;  /* 0x000000640000795d */ /* 0x000fea0003800000 */
[----:B------:R-:W-:-:S05]  /*39e0*/  UMOV UR4, 0x10 ;  /* 0x0000001000047882 */ /* 0x000fca0000000000 */
[----:B------:R-:W-:Y:S04]  /*39f0*/  DEPBAR.LE SB2, 0x36 ;  /* 0x0000ad800000791a */ /* 0x000fe80000000000 */
[----:B------:R-:W2:Y:S02]  /*3a00*/  UTCATOMSWS.FIND_AND_SET.ALIGN UP0, UR4, UR4 ;  /* 0x00000004000475e3 */ /* 0x000ea40008000800 */
[----:B--2---:R-:W-:Y:S01]  /*3a10*/  MOV R3, UR4 ;  /* 0x0000000400037c02 */ /* 0x004fe20008000f00 */
[----:B------:R-:W-:Y:S05]  /*3a20*/  BRA.U !UP0, `(.L_x_59) ;  /* 0xfffffffd08e87547 */ /* 0x000fea000b83ffff */
.L_x_58:
[-C--:B------:R-:W-:Y:S02]  /*3a30*/  SHF.L.U32 R2, R2, R3.reuse, RZ ;  /* 0x0000000302027219 */ /* 0x080fe400000006ff */
[----:B------:R-:W-:Y:S01]  /*3a40*/  SHF.L.U32 R0, R0, R3, RZ ;  /* 0x0000000300007219 */ /* 0x000fe200000006ff */
[----:B------:R-:W-:Y:S02]  /*3a50*/  IMAD.SHL.U32 R3, R3, 0x20, RZ ;  /* 0x0000002003037824 */ /* 0x000fe400078e00ff */
[----:B------:R2:W-:Y:S04]  /*3a60*/  ATOMS.OR RZ, [UR5+0x14], R2 ;  /* 0x00001402ffff798c */ /* 0x0005e8000b000005 */
[----:B------:R2:W-:Y:S04]  /*3a70*/  ATOMS.OR RZ, [UR5+0x18], R0 ;  /* 0x00001800ffff798c */ /* 0x0005e8000b000005 */
[----:B------:R2:W-:Y:S01]  /*3a80*/  STS [UR6+0x190], R3 ;  /* 0x00019003ff007988 */ /* 0x0005e20008000806 */
[----:B------:R-:W-:Y:S05]  /*3a90*/  BRA `(.L_x_57) ;  /* 0x0000000000107947 */ /* 0x000fea0003800000 */
.L_x_56:
[----:B------:R-:W-:Y:S02]  /*3aa0*/  MOV R0, 0xffffffff ;  /* 0xffffffff00007802 */ /* 0x000fe40000000f00 */
[----:B------:R-:W-:-:S03]  /*3ab0*/  MOV R2, 0x3ae0 ;  /* 0x00003ae000027802 */ /* 0x000fc60000000f00 */
[----:B------:R2:W-:Y:S04]  /*3ac0*/  STS [UR6+0x190], R0 ;  /* 0x00019000ff007988 */ /* 0x0005e80008000806 */
[----:B-12--5:R-:W-:Y:S05]  /*3ad0*/  CALL.REL.NOINC `($__internal_1_$__cuda_sm10x_tcgen05_guardrail_trap_phase_invalid_during_alloc) ;  /* 0x0000005c00907944 */ /* 0x026fea0003c00000 */
.L_x_57:
[----:B------:R-:W-:Y:S05]  /*3ae0*/  WARPSYNC.ALL ;  /* 0x0000000000007948 */ /* 0x000fea0003800000 */
[----:B------:R-:W3:Y:S01]  /*3af0*/  S2UR UR4, SR_CgaCtaId ;  /* 0x00000000000479c3 */ /* 0x000ee20000008800 */
[----:B------:R-:W-:Y:S01]  /*3b00*/  UMOV UR19, 0x400 ;  /* 0x0000040000137882 */ /* 0x000fe20000000000 */
[----:B------:R-:W-:-:S06]  /*3b10*/  NOP ;  /* 0x0000000000007918 */ /* 0x000fcc0000000000 */
[----:B------:R-:W-:Y:S06]  /*3b20*/  BAR.ARV 0x6, 0xa0 ;  /* 0x0182800000007b1d */ /* 0x000fec0000002000 */
[----:B------:R-:W4:Y:S01]  /*3b30*/  LDCU UR5, c[0x0][0x390] ;  /* 0x00007200ff0577ac */ /* 0x000f220008000800 */
[----:B------:R-:W-:Y:S01]  /*3b40*/  IMAD.MOV.U32 R10, RZ, RZ, 0x1 ;  /* 0x00000001ff0a7424 */ /* 0x000fe200078e00ff */
[----:B------:R-:W-:Y:S01]  /*3b50*/  CS2R R8, SRZ ;  /* 0x0000000000087805 */ /* 0x000fe2000001ff00 */
[----:B------:R-:W1:Y:S01]  /*3b60*/  LDCU UR6, c[0x0][0x390] ;  /* 0x00007200ff0677ac */ /* 0x000e620008000800 */
[----:B------:R-:W-:Y:S01]  /*3b70*/  UMOV UR22, URZ ;  /* 0x000000ff00167c82 */ /* 0x000fe20008000000 */
[----:B------:R-:W-:Y:S01]  /*3b80*/  UMOV UR16, URZ ;  /* 0x000000ff00107c82 */ /* 0x000fe20008000000 */
[----:B---3--:R-:W-:Y:S01]  /*3b90*/  ULEA UR19, UR4, UR19, 0x18 ;  /* 0x0000001304137291 */ /* 0x008fe2000f8ec0ff */
[----:B------:R-:W-:Y:S01]  /*3ba0*/  UMOV UR26, 0x0 ;  /* 0x00000000001a7882 */ /* 0x000fe20000000000 */
[----:B------:R-:W-:-:S02]  /*3bb0*/  UMOV UR27, 0x8118010 ;  /* 0x08118010001b7882 */ /* 0x000fc40000000000 */
[----:B------:R-:W-:Y:S02]  /*3bc0*/  UIADD3 UR20, UPT, UPT, UR19, 0x6400, URZ ;  /* 0x0000640013147890 */ /* 0x000fe4000fffe0ff */
[----:B------:R-:W-:Y:S02]  /*3bd0*/  UIADD3 UR21, UPT, UPT, UR19, 0x26400, URZ ;  /* 0x0002640013157890 */ /* 0x000fe4000fffe0ff */
[----:B----4-:R-:W-:Y:S01]  /*3be0*/  UIADD3 UR5, UPT, UPT, UR5, 0x1f, URZ ;  /* 0x0000001f05057890 */ /* 0x010fe2000fffe0ff */
[----:B------:R-:W2:Y:S01]  /*3bf0*/  LDS R11, [UR19+0x190] ;  /* 0x00019013ff0b7984 */ /* 0x000ea20008000800 */
[----:B------:R-:W-:Y:S02]  /*3c00*/  USHF.R.U32.HI UR20, URZ, 0x4, UR20 ;  /* 0x00000004ff147899 */ /* 0x000fe40008011614 */
[----:B------:R-:W-:Y:S02]  /*3c10*/  USHF.R.S32.HI UR4, URZ, 0x1f, UR5 ;  /* 0x0000001fff047899 */ /* 0x000fe40008011405 */
[----:B------:R-:W-:-:S02]  /*3c20*/  UIADD3 UR29, UPT, UPT, UR19, 0x148, URZ ;  /* 0x00000148131d7890 */ /* 0x000fc4000fffe0ff */
[----:B------:R-:W-:Y:S02]  /*3c30*/  ULEA.HI UR4, UR4, UR5, URZ, 0x5 ;  /* 0x0000000504047291 */ /* 0x000fe4000f8f28ff */
[----:B------:R-:W-:Y:S02]  /*3c40*/  USHF.R.U32.HI UR21, URZ, 0x4, UR21 ;  /* 0x00000004ff157899 */ /* 0x000fe40008011615 */
[----:B------:R-:W-:Y:S02]  /*3c50*/  USHF.R.S32.HI UR28, URZ, 0x5, UR4 ;  /* 0x00000005ff1c7899 */ /* 0x000fe40008011404 */
[----:B------:R-:W-:Y:S02]  /*3c60*/  ULOP3.LUT UR20, UR20, 0x3fff, URZ, 0xc0, !UPT ;  /* 0x00003fff14147892 */ /* 0x000fe4000f8ec0ff */
[----:B------:R-:W-:Y:S02]  /*3c70*/  UISETP.LT.AND UP0, UPT, UR28, 0x1, UPT ;  /* 0x000000011c00788c */ /* 0x000fe4000bf01270 */
[----:B------:R-:W-:-:S02]  /*3c80*/  UPRMT UR29, URZ, 0x654, UR29 ;  /* 0x00000654ff1d7896 */ /* 0x000fc4000800001d */
[----:B------:R-:W-:Y:S02]  /*3c90*/  USEL UR30, UR28, 0x1, !UP0 ;  /* 0x000000011c1e7887 */ /* 0x000fe4000c000000 */
[----:B------:R-:W-:Y:S02]  /*3ca0*/  ULOP3.LUT UR21, UR21, 0x3fff, URZ, 0xc0, !UPT ;  /* 0x00003fff15157892 */ /* 0x000fe4000f8ec0ff */
[----:B------:R-:W-:Y:S02]  /*3cb0*/  ULOP3.LUT UR20, UR20, 0x1000000, URZ, 0xfc, !UPT ;  /* 0x0100000014147892 */ /* 0x000fe4000f8efcff */
[----:B------:R-:W-:Y:S02]  /*3cc0*/  UIADD3 UR30, UPT, UPT, -UR30, URZ, URZ ;  /* 0x000000ff1e1e7290 */ /* 0x000fe4000fffe1ff */
[----:B-1----:R-:W-:Y:S01]  /*3cd0*/  UISETP.GE.AND UP4, UPT, UR6, 0x1, UPT ;  /* 0x000000010600788c */ /* 0x002fe2000bf86270 */
[----:B------:R-:W-:Y:S01]  /*3ce0*/  UMOV UR24, 0x0 ;  /* 0x0000000000187882 */ /* 0x000fe20000000000 */
[----:B------:R-:W-:Y:S01]  /*3cf0*/  UMOV UR25, 0x8118010 ;  /* 0x0811801000197882 */ /* 0x000fe20000000000 */
[C---:B--2---:R-:W-:Y:S01]  /*3d00*/  VIADD R3, R11.reuse, 0x40 ;  /* 0x000000400b037836 */ /* 0x044fe20000000000 */
[----:B------:R-:W-:-:S04]  /*3d10*/  LOP3.LUT R2, R11, 0xffff, RZ, 0xc0, !PT ;  /* 0x0000ffff0b027812 */ /* 0x000fc800078ec0ff */
[----:B------:R-:W-:-:S05]  /*3d20*/  LOP3.LUT R3, R3, 0xffff, RZ, 0xc0, !PT ;  /* 0x0000ffff03037812 */ /* 0x000fca00078ec0ff */
[----:B------:R1:W-:Y:S02]  /*3d30*/  STL.64 [R1], R2 ;  /* 0x0000000201007387 */ /* 0x0003e40000100a00 */
.L_x_66:
[----:B-1----:R-:W-:-:S04]  /*3d40*/  SHF.L.U32 R3, R9, 0x1f, RZ ;  /* 0x0000001f09037819 */ /* 0x002fc800000006ff */
[----:B------:R-:W1:Y:S02]  /*3d50*/  SYNCS.PHASECHK.TRANS64.TRYWAIT P0, [UR19+0x140], R3 ;  /* 0x00014003ff0075a7 */ /* 0x000e640008001113 */
[----:B-12-4-:R-:W-:Y:S05]  /*3d60*/  @!P0 BRA `(.L_x_60) ;  /* 0x0000005400888947 */ /* 0x016fea0003800000 */
.L_x_159:
[----:B------:R-:W2:Y:S01]  /*3d70*/  LDS.128 R4, [UR19+0x180] ;  /* 0x00018013ff047984 */ /* 0x000ea20008000c00 */
[----:B------:R-:W-:Y:S01]  /*3d80*/  ULEA UR23, UR22, UR19, 0x3 ;  /* 0x0000001316177291 */ /* 0x000fe2000f8e18ff */
[----:B-1----:R-:W-:Y:S01]  /*3d90*/  SHF.L.U32 R3, R10, 0x1f, RZ ;  /* 0x0000001f0a037819 */ /* 0x002fe200000006ff */
[----:B------:R-:W-:Y:S01]  /*3da0*/  @!PT LDS RZ, [RZ] ;  /* 0x00000000fffff984 */ /* 0x000fe20000000800 */
[----:B------:R-:W-:Y:S01]  /*3db0*/  @!PT LDS RZ, [RZ] ;  /* 0x00000000fffff984 */ /* 0x000fe20000000800 */
[----:B------:R-:W-:Y:S01]  /*3dc0*/  @!PT LDS RZ, [RZ] ;  /* 0x00000000fffff984 */ /* 0x000fe20000000800 */
[----:B------:R-:W-:Y:S01]  /*3dd0*/  @!PT LDS RZ, [RZ] ;  /* 0x00000000fffff984 */ /* 0x000fe20000000800 */
[----:B------:R1:W-:Y:S06]  /*3de0*/  MEMBAR.ALL.CTA ;  /* 0x0000000000007992 */ /* 0x0003ec0000008000 */
[----:B-1----:R-:W1:Y:S02]  /*3df0*/  FENCE.VIEW.ASYNC.S ;  /* 0x00000000000073c6 */ /* 0x002e640000000000 */
[----:B-1----:R-:W-:Y:S01]  /*3e00*/  SYNCS.ARRIVE.TRANS64.RED.A1T0 RZ, [UR29], RZ ;  /* 0x000000ffffff79a7 */ /* 0x002fe2000810041d */
[----:B------:R-:W1:Y:S02]  /*3e10*/  SYNCS.PHASECHK.TRANS64.TRYWAIT P0, [UR23+0x160], R3 ;  /* 0x00016003ff0075a7 */ /* 0x000e640008001117 */
[----:B-12---:R-:W-:Y:S05]  /*3e20*/  @!P0 BRA `(.L_x_61) ;  /* 0x0000005400708947 */ /* 0x006fea0003800000 */
.L_x_161:
[----:B------:R-:W-:Y:S05]  /*3e30*/  BRA.U !UP4, `(.L_x_62) ;  /* 0x000000010cc87547 */ /* 0x000fea000b800000 */
[----:B-1----:R-:W-:Y:S01]  /*3e40*/  IMAD.U32 R0, RZ, RZ, UR22 ;  /* 0x00000016ff007e24 */ /* 0x002fe2000f8e00ff */
[----:B------:R-:W-:-:S04]  /*3e50*/  ULEA UR4, UR16, UR19, 0x3 ;  /* 0x0000001310047291 */ /* 0x000fc8000f8e18ff */
[----:B------:R-:W-:Y:S02]  /*3e60*/  LEA R2, R0, R1, 0x2 ;  /* 0x0000000100027211 */ /* 0x000fe400078e10ff */
[----:B------:R-:W-:-:S04]  /*3e70*/  SHF.L.U32 R0, R8, 0x1f, RZ ;  /* 0x0000001f08007819 */ /* 0x000fc800000006ff */
[----:B------:R-:W5:Y:S01]  /*3e80*/  LDL R2, [R2] ;  /* 0x0000000002027983 */ /* 0x000f620000100800 */
[----:B------:R1:W2:Y:S01]  /*3e90*/  SYNCS.PHASECHK.TRANS64.TRYWAIT P1, [UR4], R0 ;  /* 0x00000000ff0075a7 */ /* 0x0002a20008021104 */
[----:B------:R-:W-:Y:S01]  /*3ea0*/  UPLOP3.LUT UP2, UPT, UPT, UPT, UPT, 0x40, 0x4 ;  /* 0x000000000004789c */ /* 0x000fe20003f4e870 */
[----:B------:R-:W-:Y:S01]  /*3eb0*/  UMOV UR18, UR30 ;  /* 0x0000001e00127c82 */ /* 0x000fe20008000000 */
[----:B------:R-:W-:Y:S01]  /*3ec0*/  UMOV UR17, UR28 ;  /* 0x0000001c00117c82 */ /* 0x000fe20008000000 */
[----:B------:R-:W-:-:S08]  /*3ed0*/  UMOV UR5, UR16 ;  /* 0x0000001000057c82 */ /* 0x000fd00008000000 */
.L_x_65:
[----:B------:R-:W-:Y:S02]  /*3ee0*/  UIADD3 UR18, UPT, UPT, UR18, 0x1, URZ ;  /* 0x0000000112127890 */ /* 0x000fe4000fffe0ff */
[----:B------:R-:W-:Y:S02]  /*3ef0*/  ULEA UR15, UR5, UR19, 0x3 ;  /* 0x00000013050f7291 */ /* 0x000fe4000f8e18ff */
[----:B------:R-:W-:Y:S01]  /*3f00*/  UISETP.NE.AND UP3, UPT, UR18, URZ, UPT ;  /* 0x000000ff1200728c */ /* 0x000fe2000bf65270 */
[----:B--234-:R-:W-:Y:S10]  /*3f10*/  @P1 BRA `(.L_x_63) ;  /* 0x00000000000c1947 */ /* 0x01cff40003800000 */
[----:B------:R-:W-:Y:S04]  /*3f20*/  SHF.L.U32 R3, R8, 0x1f, RZ ;  /* 0x0000001f08037819 */ /* 0x000fe800000006ff */
[----:B------:R-:W2:Y:S02]  /*3f30*/  SYNCS.PHASECHK.TRANS64.TRYWAIT P0, [UR15], R3 ;  /* 0x00000003ff0075a7 */ /* 0x000ea4000800110f */
[----:B--2---:R-:W-:Y:S05]  /*3f40*/  @!P0 BRA `(.L_x_64) ;  /* 0x0000005400408947 */ /* 0x004fea0003800000 */
.L_x_63:
[----:B------:R-:W-:Y:S01]  /*3f50*/  UISETP.NE.AND UP0, UPT, UR17, 0x1, UPT ;  /* 0x000000011100788c */ /* 0x000fe2000bf05270 */
[----:B------:R-:W-:Y:S01]  /*3f60*/  PLOP3.LUT P1, PT, PT, PT, PT, 0x80, 0x8 ;  /* 0x000000000008781c */ /* 0x000fe20003f2f070 */
[----:B------:R-:W-:Y:S02]  /*3f70*/  UIADD3 UR4, UPT, UPT, UR5, 0x1, URZ ;  /* 0x0000000105047890 */ /* 0x000fe4000fffe0ff */
[----:B------:R-:W-:Y:S02]  /*3f80*/  ULEA UR10, UR5, UR21, 0x8 ;  /* 0x00000015050a7291 */ /* 0x000fe4000f8e40ff */
[----:B------:R-:W-:Y:S01]  /*3f90*/  UISETP.NE.AND UP1, UPT, UR4, 0x10, UPT ;  /* 0x000000100400788c */ /* 0x000fe2000bf25270 */
[----:B------:R-:W-:Y:S01]  /*3fa0*/  PLOP3.LUT P0, PT, PT, PT, UP0, 0x80, 0x8 ;  /* 0x000000000008781c */ /* 0x000fe20003f0f008 */
[----:B------:R-:W-:Y:S02]  /*3fb0*/  ULEA UR8, UR5, UR20, 0x9 ;  /* 0x0000001405087291 */ /* 0x000fe4000f8e48ff */
[----:B------:R-:W-:Y:S02]  /*3fc0*/  USEL UR6, URZ, 0x1, UP1 ;  /* 0x00000001ff067887 */ /* 0x000fe40008800000 */
[----:B------:R-:W-:Y:S02]  /*3fd0*/  USEL UR16, UR4, URZ, UP1 ;  /* 0x000000ff04107287 */ /* 0x000fe40008800000 */
[----:B------:R-:W-:Y:S02]  /*3fe0*/  UIADD3 UR12, UPT, UPT, UR10, 0x80, URZ ;  /* 0x000000800a0c7890 */ /* 0x000fe4000fffe0ff */
[----:B------:R-:W-:Y:S01]  /*3ff0*/  @UP0 ULEA UR4, UR16, UR19, 0x3 ;  /* 0x0000001310040291 */ /* 0x000fe2000f8e18ff */
[----:B------:R-:W-:Y:S01]  /*4000*/  LOP3.LUT R8, R8, UR6, RZ, 0x3c, !PT ;  /* 0x0000000608087c12 */ /* 0x000fe2000f8e3cff */
[----:B------:R-:W-:Y:S01]  /*4010*/  UIADD3 UR6, UPT, UPT, UR8, 0x80, URZ ;  /* 0x0000008008067890 */ /* 0x000fe2000fffe0ff */
[----:B------:R-:W-:Y:S02]  /*4020*/  UMOV UR11, 0x40004040 ;  /* 0x40004040000b7882 */ /* 0x000fe40000000000 */
[----:B-1----:R-:W-:Y:S01]  /*4030*/  @P0 SHF.L.U32 R0, R8, 0x1f, RZ ;  /* 0x0000001f08000819 */ /* 0x002fe200000006ff */
[----:B------:R-:W-:Y:S01]  /*4040*/  UMOV UR9, 0x40004040 ;  /* 0x4000404000097882 */ /* 0x000fe20000000000 */
[----:B------:R-:W-:Y:S01]  /*4050*/  UMOV UR13, 0x40004040 ;  /* 0x40004040000d7882 */ /* 0x000fe20000000000 */
[----:B------:R-:W-:Y:S01]  /*4060*/  UMOV UR7, 0x40004040 ;  /* 0x4000404000077882 */ /* 0x000fe20000000000 */
[----:B------:R3:W4:Y:S01]  /*4070*/  @P0 SYNCS.PHASECHK.TRANS64.TRYWAIT P1, [UR4], R0 ;  /* 0x00000000ff0005a7 */ /* 0x0007220008021104 */
[----:B------:R-:W-:Y:S11]  /*4080*/  ELECT P0, URZ, PT ;  /* 0x0000000000ff782f */ /* 0x000ff60003800000 */
[----:B------:R-:W-:Y:S02]  /*4090*/  @!UPT UIADD3 URZ, UPT, UPT, URZ, URZ, URZ ;  /* 0x000000fffffff290 */ /* 0x000fe4000fffe0ff */
[C---:B-----5:R-:W-:Y:S02]  /*40a0*/  @P0 R2UR.BROADCAST UR5, R2.reuse ;  /* 0x00000000020502ca */ /* 0x060fe400008e0000 */
[----:B------:R-:W-:Y:S11]  /*40b0*/  ELECT P0, URZ, PT ;  /* 0x0000000000ff782f */ /* 0x000ff60003800000 */
[----:B------:R-:W-:Y:S02]  /*40c0*/  @!UPT UIADD3 URZ, UPT, UPT, URZ, URZ, URZ ;  /* 0x000000fffffff290 */ /* 0x000fe4000fffe0ff */
[----:B------:R-:W-:Y:S01]  /*40d0*/  @P0 R2UR.BROADCAST UR14, R2 ;  /* 0x00000000020e02ca */ /* 0x000fe200008e0000 */
[----:B------:R-:W-:Y:S02]  /*40e0*/  UIADD3 UR4, UPT, UPT, UR15, 0x80, URZ ;  /* 0x000000800f047890 */ /* 0x000fe4000fffe0ff */
[----:B------:R-:W-:Y:S01]  /*40f0*/  UIADD3 UR17, UPT, UPT, UR17, -0x1, URZ ;  /* 0xffffffff11117890 */ /* 0x000fe2000fffe0ff */
[----:B------:R1:W-:Y:S01]  /*4100*/  UTCHMMA gdesc[UR8], gdesc[UR10], tmem[UR5], tmem[UR26], idesc[UR27], UP2 ;  /* 0x00ff1a0a080075ea */ /* 0x0003e20009000005 */
[----:B------:R-:W-:Y:S08]  /*4110*/  UPLOP3.LUT UP2, UPT, UPT, UPT, UPT, 0x80, 0x8 ;  /* 0x000000000008789c */ /* 0x000ff00003f4f070 */
[----:B------:R3:W-:Y:S01]  /*4120*/  UTCHMMA gdesc[UR6], gdesc[UR12], tmem[UR14], tmem[UR24], idesc[UR25], UPT ;  /* 0x00ff180c060075ea */ /* 0x0007e2000b80000e */
[----:B------:R3:W-:Y:S01]  /*4130*/  UTCBAR [UR4], URZ ;  /* 0x000000ff040073e9 */ /* 0x0007e200080000ff */
[----:B-1----:R-:W-:Y:S01]  /*4140*/  UMOV UR5, UR16 ;  /* 0x0000001000057c82 */ /* 0x002fe20008000000 */
[----:B------:R-:W-:Y:S05]  /*4150*/  BRA.U UP3, `(.L_x_65) ;  /* 0xfffffffd03607547 */ /* 0x000fea000b83ffff */
.L_x_62:
[----:B---3--:R-:W-:Y:S01]  /*4160*/  UIADD3 UR4, UPT, UPT, UR22, 0x1, URZ ;  /* 0x0000000116047890 */ /* 0x008fe2000fffe0ff */
[----:B------:R-:W-:Y:S01]  /*4170*/  LOP3.LUT P0, RZ, R6, 0x1, RZ, 0xc0, !PT ;  /* 0x0000000106ff7812 */ /* 0x000fe2000780c0ff */
[----:B------:R-:W-:Y:S01]  /*4180*/  UIADD3 UR5, UPT, UPT, UR23, 0x150, URZ ;  /* 0x0000015017057890 */ /* 0x000fe2000fffe0ff */
[----:B------:R-:W-:Y:S01]  /*4190*/  LOP3.LUT R9, R9, 0x1, RZ, 0x3c, !PT ;  /* 0x0000000109097812 */ /* 0x000fe200078e3cff */
[----:B------:R-:W-:-:S04]  /*41a0*/  UISETP.NE.AND UP0, UPT, UR4, 0x2, UPT ;  /* 0x000000020400788c */ /* 0x000fc8000bf05270 */
[----:B------:R-:W-:Y:S02]  /*41b0*/  USEL UR6, URZ, 0x1, UP0 ;  /* 0x00000001ff067887 */ /* 0x000fe40008000000 */
[----:B------:R-:W-:Y:S01]  /*41c0*/  USEL UR22, UR4, URZ, UP0 ;  /* 0x000000ff04167287 */ /* 0x000fe20008000000 */
[----:B------:R2:W-:Y:S03]  /*41d0*/  UTCBAR [UR5], URZ ;  /* 0x000000ff050073e9 */ /* 0x0005e600080000ff */
[----:B------:R-:W-:Y:S01]  /*41e0*/  LOP3.LUT R10, R10, UR6, RZ, 0x3c, !PT ;  /* 0x000000060a0a7c12 */ /* 0x000fe2000f8e3cff */
[----:B------:R-:W-:Y:S07]  /*41f0*/  @P0 BRA `(.L_x_66) ;  /* 0xfffffff800d00947 */ /* 0x000fee000383ffff */
[----:B------:R-:W3:Y:S01]  /*4200*/  S2UR UR6, SR_CgaCtaId ;  /* 0x00000000000679c3 */ /* 0x000ee20000008800 */
[----:B------:R-:W-:Y:S01]  /*4210*/  ELECT P0, URZ, PT ;  /* 0x0000000000ff782f */ /* 0x000fe20003800000 */
[----:B-1----:R-:W-:Y:S01]  /*4220*/  IMAD.MOV.U32 R0, RZ, RZ, 0x1 ;  /* 0x00000001ff007424 */ /* 0x002fe200078e00ff */
[----:B------:R-:W-:Y:S01]  /*4230*/  UIADD3 UR19, UPT, UPT, UR19, 0x160, URZ ;  /* 0x0000016013137890 */ /* 0x000fe2000fffe0ff */
[----:B------:R-:W-:Y:S01]  /*4240*/  SHF.L.U32 R3, R10, 0x1f, RZ ;  /* 0x0000001f0a037819 */ /* 0x000fe200000006ff */
[----:B------:R-:W-:-:S03]  /*4250*/  UMOV UR4, 0x40 ;  /* 0x0000004000047882 */ /* 0x000fc60000000000 */
[----:B------:R-:W-:Y:S01]  /*4260*/  UVIRTCOUNT.DEALLOC.SMPOOL 0x80 ;  /* 0x000000800000784c */ /* 0x000fe20000000000 */
[----:B---3--:R-:W-:Y:S02]  /*4270*/  ULEA UR6, UR6, UR4, 0x18 ;  /* 0x0000000406067291 */ /* 0x008fe4000f8ec0ff */
[----:B------:R-:W-:-:S07]  /*4280*/  ULEA UR4, UR22, UR19, 0x3 ;  /* 0x0000001316047291 */ /* 0x000fce000f8e18ff */
[----:B------:R1:W-:Y:S02]  /*4290*/  @P0 STS.U8 [UR6+0x1c], R0 ;  /* 0x00001c00ff000988 */ /* 0x0003e40008000006 */
[----:B------:R-:W3:Y:S02]  /*42a0*/  SYNCS.PHASECHK.TRANS64.TRYWAIT P0, [UR4], R3 ;  /* 0x00000003ff0075a7 */ /* 0x000ee40008001104 */
[----:B-1-3--:R-:W-:Y:S05]  /*42b0*/  @!P0 BRA `(.L_x_67) ;  /* 0x00000050007c8947 */ /* 0x00afea0003800000 */
.L_x_164:
[----:B------:R-:W-:-:S04]  /*42c0*/  UIADD3 UR4, UPT, UPT, UR22, 0x1, URZ ;  /* 0x0000000116047890 */ /* 0x000fc8000fffe0ff */
[----:B------:R-:W-:-:S04]  /*42d0*/  UISETP.NE.AND UP0, UPT, UR4, 0x2, UPT ;  /* 0x000000020400788c */ /* 0x000fc8000bf05270 */
[----:B--2---:R-:W-:Y:S02]  /*42e0*/  USEL UR5, URZ, 0x1, UP0 ;  /* 0x00000001ff057887 */ /* 0x004fe40008000000 */
[----:B------:R-:W-:-:S04]  /*42f0*/  USEL UR4, UR4, URZ, UP0 ;  /* 0x000000ff04047287 */ /* 0x000fc80008000000 */
[----:B------:R-:W-:Y:S01]  /*4300*/  ULEA UR4, UR4, UR19, 0x3 ;  /* 0x0000001304047291 */ /* 0x000fe2000f8e18ff */
[----:B-1----:R-:W-:-:S04]  /*4310*/  LOP3.LUT R3, R10, UR5, RZ, 0x3c, !PT ;  /* 0x000000050a037c12 */ /* 0x002fc8000f8e3cff */
[----:B------:R-:W-:-:S04]  /*4320*/  SHF.L.U32 R3, R3, 0x1f, RZ ;  /* 0x0000001f03037819 */ /* 0x000fc800000006ff */
[----:B------:R-:W1:Y:S02]  /*4330*/  SYNCS.PHASECHK.TRANS64.TRYWAIT P0, [UR4], R3 ;  /* 0x00000003ff0075a7 */ /* 0x000e640008001104 */
[----:B-1----:R-:W-:Y:S05]  /*4340*/  @!P0 BRA `(.L_x_68) ;  /* 0x0000005000708947 */ /* 0x002fea0003800000 */
.L_x_166:
[----:B------:R-:W-:Y:S01]  /*4350*/  NOP ;  /* 0x0000000000007918 */ /* 0x000fe20000000000 */
[----:B-1----:R-:W1:Y:S01]  /*4360*/  LDS R0, [UR6+0x14] ;  /* 0x00001406ff007984 */ /* 0x002e620008000800 */
[----:B------:R-:W-:Y:S01]  /*4370*/  LOP3.LUT R2, R11, 0xffff, RZ, 0xc0, !PT ;  /* 0x0000ffff0b027812 */ /* 0x000fe200078ec0ff */
[----:B------:R-:W-:Y:S02]  /*4380*/  IMAD.MOV.U32 R3, RZ, RZ, 0xffff ;  /* 0x0000ffffff037424 */ /* 0x000fe400078e00ff */
[----:B------:R-:W-:Y:S01]  /*4390*/  IMAD.MOV.U32 R5, RZ, RZ, 0x1 ;  /* 0x00000001ff057424 */ /* 0x000fe200078e00ff */
[----:B------:R-:W-:-:S04]  /*43a0*/  SHF.R.U32.HI R2, RZ, 0x5, R2 ;  /* 0x00000005ff027819 */ /* 0x000fc80000011602 */
[-C--:B------:R-:W-:Y:S02]  /*43b0*/  SHF.L.U32 R3, R3, R2.reuse, RZ ;  /* 0x0000000203037219 */ /* 0x080fe400000006ff */
[----:B------:R-:W-:Y:S02]  /*43c0*/  SHF.L.U32 R5, R5, R2, RZ ;  /* 0x0000000205057219 */ /* 0x000fe400000006ff */
[----:B-1----:R-:W-:-:S04]  /*43d0*/  LOP3.LUT R0, R0, R3, RZ, 0xc0, !PT ;  /* 0x0000000300007212 */ /* 0x002fc800078ec0ff */
[----:B------:R-:W-:-:S13]  /*43e0*/  ISETP.NE.AND P0, PT, R0, R3, PT ;  /* 0x000000030000720c */ /* 0x000fda0003f05270 */
[----:B------:R-:W-:Y:S05]  /*43f0*/  @P0 BRA `(.L_x_69) ;  /* 0x00000000005c0947 */ /* 0x000fea0003800000 */
[----:B------:R-:W1:Y:S02]  /*4400*/  LDS R0, [UR6+0x18] ;  /* 0x00001806ff007984 */ /* 0x000e640008000800 */
[----:B-1----:R-:W-:-:S04]  /*4410*/  LOP3.LUT R0, R0, R5, RZ, 0xc0, !PT ;  /* 0x0000000500007212 */ /* 0x002fc800078ec0ff */
[----:B------:R-:W-:-:S13]  /*4420*/  ISETP.NE.AND P0, PT, R0, R5, PT ;  /* 0x000000050000720c */ /* 0x000fda0003f05270 */
[----:B------:R-:W-:Y:S05]  /*4430*/  @P0 BRA `(.L_x_70) ;  /* 0x0000000000400947 */ /* 0x000fea0003800000 */
[----:B------:R-:W-:Y:S01]  /*4440*/  R2UR UR4, R3 ;  /* 0x00000000030472ca */ /* 0x000fe200000e0000 */
[----:B------:R-:W1:Y:S01]  /*4450*/  S2R R2, SR_LANEID ;  /* 0x0000000000027919 */ /* 0x000e620000000000 */
[----:B------:R-:W-:-:S04]  /*4460*/  LOP3.LUT R5, RZ, R5, RZ, 0x33, !PT ;  /* 0x00000005ff057212 */ /* 0x000fc800078e33ff */
[----:B------:R-:W2:Y:S07]  /*4470*/  REDUX UR7, R5 ;  /* 0x00000000050773c4 */ /* 0x000eae0000000000 */
[----:B------:R-:W-:-:S03]  /*4480*/  ULOP3.LUT UR5, URZ, UR4, URZ, 0x33, !UPT ;  /* 0x00000004ff057292 */ /* 0x000fc6000f8e33ff */
[----:B------:R-:W-:Y:S02]  /*4490*/  VOTEU.ANY UR4, UPT, PT ;  /* 0x0000000000047886 */ /* 0x000fe400038e0100 */
[----:B------:R-:W-:Y:S01]  /*44a0*/  UFLO.U32 UR4, UR4 ;  /* 0x00000004000472bd */ /* 0x000fe200080e0000 */
[----:B------:R-:W-:-:S04]  /*44b0*/  IMAD.U32 R0, RZ, RZ, UR5 ;  /* 0x00000005ff007e24 */ /* 0x000fc8000f8e00ff */
[----:B------:R-:W3:Y:S02]  /*44c0*/  REDUX UR8, R0 ;  /* 0x00000000000873c4 */ /* 0x000ee40000000000 */
[----:B------:R1:W-:Y:S02]  /*44d0*/  UTCATOMSWS.AND URZ, UR5 ;  /* 0x0000000500ff79e3 */ /* 0x0003e40008000000 */
[----:B-1----:R-:W-:Y:S01]  /*44e0*/  ISETP.EQ.U32.AND P0, PT, R2, UR4, PT ;  /* 0x0000000402007c0c */ /* 0x002fe2000bf02070 */
[----:B--2---:R-:W-:Y:S02]  /*44f0*/  IMAD.U32 R2, RZ, RZ, UR7 ;  /* 0x00000007ff027e24 */ /* 0x004fe4000f8e00ff */
[----:B---3--:R-:W-:-:S10]  /*4500*/  IMAD.U32 R3, RZ, RZ, UR8 ;  /* 0x00000008ff037e24 */ /* 0x008fd4000f8e00ff */
[----:B------:R1:W-:Y:S04]  /*4510*/  @P0 ATOMS.AND RZ, [UR6+0x14], R3 ;  /* 0x00001403ffff098c */ /* 0x0003e8000a800006 */
[----:B------:R1:W-:Y:S01]  /*4520*/  @P0 ATOMS.AND RZ, [UR6+0x18], R2 ;  /* 0x00001802ffff098c */ /* 0x0003e2000a800006 */
[----:B------:R-:W-:Y:S05]  /*4530*/  BRA `(.L_x_71) ;  /* 0x0000000000147947 */ /* 0x000fea0003800000 */
.L_x_70:
[----:B------:R-:W-:Y:S02]  /*4540*/  MOV R2, 0x4560 ;  /* 0x0000456000027802 */ /* 0x000fe40000000f00 */
[----:B----45:R-:W-:Y:S05]  /*4550*/  CALL.REL.NOINC `($__internal_0_$__cuda_sm10x_tcgen05_guardrail_trap_col_being_dealloced_not_returned_by_alloc) ;  /* 0x0000005000e47944 */ /* 0x030fea0003c00000 */
[----:B------:R-:W-:Y:S05]  /*4560*/  BRA `(.L_x_71) ;  /* 0x0000000000087947 */ /* 0x000fea0003800000 */
.L_x_69:
[----:B------:R-:W-:Y:S02]  /*4570*/  MOV R2, 0x4590 ;  /* 0x0000459000027802 */ /* 0x000fe40000000f00 */
[----:B----45:R-:W-:Y:S05]  /*4580*/  CALL.REL.NOINC `($__internal_2_$__cuda_sm10x_tcgen05_guardrail_trap_unallocated_columns_being_dealloced) ;  /* 0x0000005000f07944 */ /* 0x030fea0003c00000 */
.L_x_71:
[----:B------:R-:W-:Y:S01]  /*4590*/  NOP ;  /* 0x0000000000007918 */ /* 0x000fe20000000000 */
[----:B------:R-:W-:Y:S05]  /*45a0*/  EXIT ;  /* 0x000000000000794d */ /* 0x000fea0003800000 */
.L_x_55:
[----:B------:R-:W2:Y:S01]  /*45b0*/  LDCU UR5, c[0x0][0x384] ;  /* 0x00007080ff0577ac */ /* 0x000ea20008000800 */
[----:B------:R-:W-:Y:S02]  /*45c0*/  UISETP.NE.OR UP0, UPT, UR15, 0x3, !UP2 ;  /* 0x000000030f00788c */ /* 0x000fe4000d705670 */
[----:B--2---:R-:W-:-:S07]  /*45d0*/  UIADD3 UR5, UPT, UPT, UR5, 0x3f, URZ ;  /* 0x0000003f05057890 */ /* 0x004fce000fffe0ff */
[----:B------:R-:W-:Y:S05]  /*45e0*/  BRA.U UP0, `(.L_x_72) ;  /* 0x0000001500087547 */ /* 0x000fea000b800000 */
[----:B------:R-:W-:Y:S01]  /*45f0*/  USHF.R.S32.HI UR4, URZ, 0x1f, UR5 ;  /* 0x0000001fff047899 */ /* 0x000fe20008011405 */
[----:B------:R-:W2:Y:S01]  /*4600*/  S2UR UR6, SR_CgaCtaId ;  /* 0x00000000000679c3 */ /* 0x000ea20000008800 */
[----:B------:R-:W3:Y:S01]  /*4610*/  LDCU UR34, c[0x0][0x370] ;  /* 0x00006e00ff2277ac */ /* 0x000ee20008000800 */
[----:B------:R-:W-:Y:S01]  /*4620*/  R2UR UR41, R88 ;  /* 0x00000000582972ca */ /* 0x000fe200000e0000 */
[----:B------:R-:W-:Y:S01]  /*4630*/  IMAD.MOV.U32 R12, RZ, RZ, 0x1 ;  /* 0x00000001ff0c7424 */ /* 0x000fe200078e00ff */
[----:B------:R-:W-:Y:S01]  /*4640*/  R2UR UR40, R89 ;  /* 0x00000000592872ca */ /* 0x000fe200000e0000 */
[----:B------:R-:W-:Y:S01]  /*4650*/  ULEA.HI UR4, UR4, UR5, URZ, 0x6 ;  /* 0x0000000504047291 */ /* 0x000fe2000f8f30ff */
[----:B------:R-:W-:Y:S01]  /*4660*/  IMAD.MOV.U32 R10, RZ, RZ, RZ ;  /* 0x000000ffff0a7224 */ /* 0x000fe200078e00ff */
[----:B------:R-:W3:Y:S01]  /*4670*/  LDCU.128 UR28, c[0x0][0xb10] ;  /* 0x00016200ff1c77ac */ /* 0x000ee20008000c00 */
[----:B------:R-:W4:Y:S01]  /*4680*/  LDC.64 R18, c[0x0][0x348] ;  /* 0x0000d200ff127b82 */ /* 0x000f220000000a00 */
[----:B------:R-:W-:Y:S01]  /*4690*/  IMAD.MOV.U32 R8, RZ, RZ, 0x2000 ;  /* 0x00002000ff087424 */ /* 0x000fe200078e00ff */
[----:B------:R-:W-:Y:S01]  /*46a0*/  USHF.R.S32.HI UR26, URZ, 0x6, UR4 ;  /* 0x00000006ff1a7899 */ /* 0x000fe20008011404 */
[----:B------:R-:W1:Y:S05]  /*46b0*/  LDCU UR33, c[0x0][0x374] ;  /* 0x00006e80ff2177ac */ /* 0x000e6a0008000800 */
[----:B------:R-:W-:Y:S01]  /*46c0*/  IMAD.U32 R0, RZ, RZ, UR26 ;  /* 0x0000001aff007e24 */ /* 0x000fe2000f8e00ff */
[----:B------:R-:W3:Y:S04]  /*46d0*/  LDCU UR4, c[0x0][0xb30] ;  /* 0x00016600ff0477ac */ /* 0x000ee80008000800 */
[-C--:B------:R-:W-:Y:S01]  /*46e0*/  IABS R2, R0.reuse ;  /* 0x0000000000027213 */ /* 0x080fe20000000000 */
[----:B------:R-:W1:Y:S01]  /*46f0*/  LDCU UR18, c[0x0][0xb0c] ;  /* 0x00016180ff1277ac */ /* 0x000e620008000800 */
[----:B------:R-:W-:-:S02]  /*4700*/  IABS R0, R0 ;  /* 0x0000000000007213 */ /* 0x000fc40000000000 */
[----:B------:R-:W-:Y:S01]  /*4710*/  R2UR UR25, R2 ;  /* 0x00000000021972ca */ /* 0x000fe200000e0000 */
[----:B------:R-:W-:Y:S01]  /*4720*/  UMOV UR22, 0x400 ;  /* 0x0000040000167882 */ /* 0x000fe20000000000 */
[----:B------:R-:W4:Y:S01]  /*4730*/  LDC.64 R2, c[0x0][0x888] ;  /* 0x00022200ff027b82 */ /* 0x000f220000000a00 */
[----:B------:R-:W4:Y:S01]  /*4740*/  LDCU UR46, c[0x0][0xb20] ;  /* 0x00016400ff2e77ac */ /* 0x000f220008000800 */
[----:B------:R-:W-:Y:S01]  /*4750*/  IMAD.MOV R0, RZ, RZ, -R0 ;  /* 0x000000ffff007224 */ /* 0x000fe200078e0a00 */
[----:B------:R-:W4:Y:S04]  /*4760*/  LDCU UR32, c[0x0][0x388] ;  /* 0x00007100ff2077ac */ /* 0x000f280008000800 */
[----:B------:R-:W-:Y:S01]  /*4770*/  R2UR UR42, R0 ;  /* 0x00000000002a72ca */ /* 0x000fe200000e0000 */
[----:B--2---:R-:W-:-:S03]  /*4780*/  ULEA UR22, UR6, UR22, 0x18 ;  /* 0x0000001606167291 */ /* 0x004fc6000f8ec0ff */
[----:B------:R-:W2:Y:S01]  /*4790*/  I2F.RP R5, UR25 ;  /* 0x0000001900057d06 */ /* 0x000ea20008209400 */
[----:B---3--:R-:W-:Y:S02]  /*47a0*/  UISETP.NE.AND UP2, UPT, UR4, 0x1, UPT ;  /* 0x000000010400788c */ /* 0x008fe4000bf45270 */
[----:B------:R-:W-:Y:S02]  /*47b0*/  UIMAD.WIDE.U32 UR10, UR34, UR28, URZ ;  /* 0x0000001c220a72a5 */ /* 0x000fe4000f8e00ff */
[----:B-1----:R-:W-:Y:S01]  /*47c0*/  UIMAD.WIDE.U32 UR8, UR33, UR31, URZ ;  /* 0x0000001f210872a5 */ /* 0x002fe2000f8e00ff */
[----:B------:R-:W-:Y:S01]  /*47d0*/  UMOV UR4, URZ ;  /* 0x000000ff00047c82 */ /* 0x000fe20008000000 */
[----:B------:R-:W-:Y:S02]  /*47e0*/  UIADD3 UR35, UPT, UPT, UR22, 0x148, URZ ;  /* 0x0000014816237890 */ /* 0x000fe4000fffe0ff */
[----:B------:R-:W-:Y:S02]  /*47f0*/  UISETP.GE.AND UP0, UPT, UR39, 0x1, UPT ;  /* 0x000000012700788c */ /* 0x000fe4000bf06270 */
[----:B------:R-:W-:Y:S01]  /*4800*/  UISETP.NE.AND UP0, UPT, UR18, 0x1, UPT ;  /* 0x000000011200788c */ /* 0x000fe2000bf05270 */
[----:B----4-:R-:W-:Y:S01]  /*4810*/  ISETP.NE.U32.AND P0, PT, R2, RZ, PT ;  /* 0x000000ff0200720c */ /* 0x010fe20003f05070 */
[----:B------:R-:W-:Y:S01]  /*4820*/  UMOV UR38, UR11 ;  /* 0x0000000b00267c82 */ /* 0x000fe20008000000 */
[----:B--2---:R-:W1:Y:S01]  /*4830*/  MUFU.RCP R4, R5 ;  /* 0x0000000500047308 */ /* 0x004e620000001000 */
[----:B------:R-:W-:Y:S01]  /*4840*/  UMOV UR37, UR9 ;  /* 0x0000000900257c82 */ /* 0x000fe20008000000 */
[----:B------:R-:W-:Y:S01]  /*4850*/  ISETP.NE.AND.EX P0, PT, R3, RZ, PT, P0 ;  /* 0x000000ff0300720c */ /* 0x000fe20003f05300 */
[----:B------:R-:W-:Y:S01]  /*4860*/  UISETP.NE.AND UP0, UPT, UR30, 0x1, UPT ;  /* 0x000000011e00788c */ /* 0x000fe2000bf05270 */
[----:B------:R-:W2:Y:S01]  /*4870*/  LDC.64 R2, c[0x0][0x890] ;  /* 0x00022400ff027b82 */ /* 0x000ea20000000a00 */
[----:B------:R-:W-:Y:S01]  /*4880*/  UMOV UR24, URZ ;  /* 0x000000ff00187c82 */ /* 0x000fe20008000000 */
[----:B------:R-:W-:-:S02]  /*4890*/  UPLOP3.LUT UP1, UPT, UPT, UPT, UPT, 0x40, 0x4 ;  /* 0x000000000004789c */ /* 0x000fc40003f2e870 */
[----:B------:R-:W-:Y:S01]  /*48a0*/  UISETP.NE.AND UP6, UPT, UR39, 0x1, UPT ;  /* 0x000000012700788c */ /* 0x000fe2000bfc5270 */
[----:B------:R-:W3:Y:S01]  /*48b0*/  LDCU.64 UR16, c[0x0][0xb28] ;  /* 0x00016500ff1077ac */ /* 0x000ee20008000a00 */
[----:B------:R-:W-:Y:S02]  /*48c0*/  UPRMT UR35, URZ, 0x654, UR35 ;  /* 0x00000654ff237896 */ /* 0x000fe40008000023 */
[----:B------:R-:W-:Y:S01]  /*48d0*/  USHF.R.U32.HI UR38, URZ, UR29, UR38 ;  /* 0x0000001dff267299 */ /* 0x000fe20008011626 */
[----:B-1----:R-:W-:Y:S01]  /*48e0*/  VIADD R4, R4, 0xffffffe ;  /* 0x0ffffffe04047836 */ /* 0x002fe20000000000 */
[----:B------:R-:W-:Y:S02]  /*48f0*/  USHF.R.U32.HI UR37, URZ, UR46, UR37 ;  /* 0x0000002eff257299 */ /* 0x000fe40008011625 */
[----:B------:R-:W-:Y:S02]  /*4900*/  UISETP.NE.AND UP0, UPT, UR32, URZ, UPT ;  /* 0x000000ff2000728c */ /* 0x000fe4000bf05270 */
[----:B------:R-:W-:Y:S01]  /*4910*/  UISETP.NE.AND UP5, UPT, UR26, URZ, UPT ;  /* 0x000000ff1a00728c */ /* 0x000fe2000bfa5270 */
[----:B------:R-:W1:Y:S01]  /*4920*/  F2I.FTZ.U32.TRUNC.NTZ R4, R4 ;  /* 0x0000000400047305 */ /* 0x000e62000021f000 */
[----:B------:R-:W-:Y:S01]  /*4930*/  VOTEU.ANY UP4, P0 ;  /* 0x0000000000ff7886 */ /* 0x000fe20000080100 */
[----:B-1----:R-:W-:-:S13]  /*4940*/  R2UR UR5, R4 ;  /* 0x00000000040572ca */ /* 0x002fda00000e0000 */
[----:B------:R-:W-:-:S04]  /*4950*/  UIADD3 UR6, UPT, UPT, URZ, -UR5, URZ ;  /* 0x80000005ff067290 */ /* 0x000fc8000fffe0ff */
[----:B------:R-:W-:-:S04]  /*4960*/  UIMAD UR6, UR6, UR25, URZ ;  /* 0x00000019060672a4 */ /* 0x000fc8000f8e02ff */
[----:B------:R-:W-:-:S07]  /*4970*/  UIMAD.WIDE.U32 UR6, UR5, UR6, UR4 ;  /* 0x00000006050672a5 */ /* 0x000fce000f8e0004 */
[----:B--23--:R-:W-:-:S05]  /*4980*/  UMOV UR36, UR7 ;  /* 0x0000000700247c82 */ /* 0x00cfca0008000000 */
.L_x_81:
[----:B------:R-:W-:Y:S04]  /*4990*/  SHF.L.U32 R5, R10, 0x1f, RZ ;  /* 0x0000001f0a057819 */ /* 0x000fe800000006ff */
[----:B-1----:R-:W1:Y:S02]  /*49a0*/  SYNCS.PHASECHK.TRANS64.TRYWAIT P0, [UR22+0x140], R5 ;  /* 0x00014005ff0075a7 */ /* 0x002e640008001116 */
[----:B-1----:R-:W-:Y:S05]  /*49b0*/  @!P0 BRA `(.L_x_73) ;  /* 0x0000004800ec8947 */ /* 0x002fea0003800000 */
.L_x_168:
[----:B-1----:R-:W1:Y:S01]  /*49c0*/  LDS.128 R4, [UR22+0x180] ;  /* 0x00018016ff047984 */ /* 0x002e620008000c00 */
[----:B------:R-:W-:Y:S01]  /*49d0*/  @!PT LDS RZ, [RZ] ;  /* 0x00000000fffff984 */ /* 0x000fe20000000800 */
[----:B------:R-:W-:Y:S01]  /*49e0*/  @!PT LDS RZ, [RZ] ;  /* 0x00000000fffff984 */ /* 0x000fe20000000800 */
[----:B------:R-:W-:Y:S01]  /*49f0*/  @!PT LDS RZ, [RZ] ;  /* 0x00000000fffff984 */ /* 0x000fe20000000800 */
[----:B------:R-:W-:Y:S01]  /*4a00*/  @!PT LDS RZ, [RZ] ;  /* 0x00000000fffff984 */ /* 0x000fe20000000800 */
[----:B------:R2:W-:Y:S06]  /*4a10*/  MEMBAR.ALL.CTA ;  /* 0x0000000000007992 */ /* 0x0005ec0000008000 */
[----:B--2---:R-:W2:Y:S02]  /*4a20*/  FENCE.VIEW.ASYNC.S ;  /* 0x00000000000073c6 */ /* 0x004ea40000000000 */
[----:B--2---:R-:W-:Y:S01]  /*4a30*/  SYNCS.ARRIVE.TRANS64.RED.A1T0 RZ, [UR35], RZ ;  /* 0x000000ffffff79a7 */ /* 0x004fe20008100423 */
[----:B-1----:R-:W-:Y:S11]  /*4a40*/  LOP3.LUT P0, RZ, R6, 0x1, RZ, 0xc0, !PT ;  /* 0x0000000106ff7812 */ /* 0x002ff6000780c0ff */
[----:B------:R-:W-:Y:S02]  /*4a50*/  @!UPT UIADD3 URZ, UPT, UPT, URZ, URZ, URZ ;  /* 0x000000fffffff290 */ /* 0x000fe4000fffe0ff */
[----:B------:R-:W-:Y:S01]  /*4a60*/  VOTEU.ANY UP0, P0 ;  /* 0x0000000000ff7886 */ /* 0x000fe20000000100 */
[----:B------:R-:W-:Y:S11]  /*4a70*/  PLOP3.LUT P0, PT, PT, PT, UP0, 0x80, 0x8 ;  /* 0x000000000008781c */ /* 0x000ff60003f0f008 */
[----:B------:R-:W-:Y:S02]  /*4a80*/  @!UPT UIADD3 URZ, UPT, UPT, URZ, URZ, URZ ;  /* 0x000000fffffff290 */ /* 0x000fe4000fffe0ff */
[----:B------:R-:W-:Y:S02]  /*4a90*/  @P0 MOV R9, R4 ;  /* 0x0000000400090202 */ /* 0x000fe40000000f00 */
[----:B------:R-:W-:Y:S02]  /*4aa0*/  @P0 LOP3.LUT R0, R5, 0xffff, RZ, 0xc0, !PT ;  /* 0x0000ffff05000812 */ /* 0x000fe400078ec0ff */
[----:B------:R-:W-:Y:S02]  /*4ab0*/  @P0 R2UR UR5, R9 ;  /* 0x00000000090502ca */ /* 0x000fe400000e0000 */
[----:B------:R-:W-:Y:S11]  /*4ac0*/  @P0 R2UR UR4, R0 ;  /* 0x00000000000402ca */ /* 0x000ff600000e0000 */
[----:B------:R-:W-:Y:S02]  /*4ad0*/  @UP0 UMOV UR15, UR5 ;  /* 0x00000005000f0c82 */ /* 0x000fe40008000000 */
[----:B------:R-:W-:Y:S01]  /*4ae0*/  @UP0 UMOV UR14, UR4 ;  /* 0x00000004000e0c82 */ /* 0x000fe20008000000 */
[----:B------:R-:W-:Y:S09]  /*4af0*/  UISETP.GE.AND UP0, UPT, UR39, 0x1, UPT ;  /* 0x000000012700788c */ /* 0x000ff2000bf06270 */
[----:B------:R-:W-:Y:S05]  /*4b00*/  BRA.U !UP0, `(.L_x_74) ;  /* 0x0000000108b47547 */ /* 0x000fea000b800000 */
[----:B------:R-:W-:Y:S02]  /*4b10*/  UIMAD.WIDE.U32 UR8, UR14, UR31, URZ ;  /* 0x0000001f0e0872a5 */ /* 0x000fe4000f8e00ff */
[----:B------:R-:W-:Y:S02]  /*4b20*/  UP2UR UR19, UPR, URZ, 0x2 ;  /* 0x00000002ff137883 */ /* 0x000fe40008000000 */
[----:B------:R-:W-:Y:S02]  /*4b30*/  UISETP.NE.AND UP1, UPT, UR30, 0x1, UPT ;  /* 0x000000011e00788c */ /* 0x000fe4000bf25270 */
[----:B------:R-:W-:Y:S02]  /*4b40*/  UIMAD.WIDE.U32 UR10, UR15, UR28, URZ ;  /* 0x0000001c0f0a72a5 */ /* 0x000fe4000f8e00ff */
[----:B------:R-:W-:Y:S02]  /*4b50*/  USEL UR4, UR33, UR37, !UP1 ;  /* 0x0000002521047287 */ /* 0x000fe4000c800000 */
[----:B------:R-:W-:Y:S02]  /*4b60*/  UISETP.NE.AND UP0, UPT, UR18, 0x1, UPT ;  /* 0x000000011200788c */ /* 0x000fe4000bf05270 */
[----:B------:R-:W-:Y:S02]  /*4b70*/  UIMAD.WIDE.U32 UR12, UR4, UR16, URZ ;  /* 0x00000010040c72a5 */ /* 0x000fe4000f8e00ff */
[----:B------:R-:W-:Y:S01]  /*4b80*/  USEL UR7, UR34, UR38, !UP0 ;  /* 0x0000002622077287 */ /* 0x000fe2000c000000 */
[----:B------:R-:W-:Y:S02]  /*4b90*/  UMOV UR5, UR9 ;  /* 0x0000000900057c82 */ /* 0x000fe40008000000 */
[----:B------:R-:W-:Y:S02]  /*4ba0*/  USHF.R.U32.HI UR6, URZ, UR46, UR5 ;  /* 0x0000002eff067299 */ /* 0x000fe40008011605 */
[----:B------:R-:W-:Y:S02]  /*4bb0*/  UIMAD.WIDE.U32 UR20, UR7, UR16, URZ ;  /* 0x00000010071472a5 */ /* 0x000fe4000f8e00ff */
[----:B------:R-:W-:Y:S02]  /*4bc0*/  USEL UR6, UR14, UR6, !UP1 ;  /* 0x000000060e067287 */ /* 0x000fe4000c800000 */
[----:B------:R-:W-:Y:S01]  /*4bd0*/  UISETP.NE.AND UP1, UPT, UR19, URZ, UPT ;  /* 0x000000ff1300728c */ /* 0x000fe2000bf25270 */
[----:B------:R-:W-:Y:S01]  /*4be0*/  UMOV UR5, UR11 ;  /* 0x0000000b00057c82 */ /* 0x000fe20008000000 */
[----:B------:R-:W-:Y:S02]  /*4bf0*/  UIMAD.WIDE.U32 UR10, UR6, UR16, URZ ;  /* 0x00000010060a72a5 */ /* 0x000fe4000f8e00ff */
[----:B------:R-:W-:Y:S03]  /*4c00*/  USHF.R.U32.HI UR8, URZ, UR29, UR5 ;  /* 0x0000001dff087299 */ /* 0x000fe60008011605 */
[----:B------:R-:W-:Y:S02]  /*4c10*/  UMOV UR5, UR13 ;  /* 0x0000000d00057c82 */ /* 0x000fe40008000000 */
[----:B------:R-:W-:Y:S03]  /*4c20*/  @UP6 USHF.R.U32.HI UR4, URZ, UR17, UR5 ;  /* 0x00000011ff046299 */ /* 0x000fe60008011605 */
[----:B------:R-:W-:Y:S01]  /*4c30*/  UMOV UR5, UR21 ;  /* 0x0000001500057c82 */ /* 0x000fe20008000000 */
[----:B------:R-:W-:Y:S02]  /*4c40*/  UIMAD UR4, UR39, UR4, URZ ;  /* 0x00000004270472a4 */ /* 0x000fe4000f8e02ff */
[----:B------:R-:W-:Y:S02]  /*4c50*/  @UP6 USHF.R.U32.HI UR7, URZ, UR17, UR5 ;  /* 0x00000011ff076299 */ /* 0x000fe40008011605 */
[----:B------:R-:W-:Y:S02]  /*4c60*/  USEL UR5, UR15, UR8, !UP0 ;  /* 0x000000080f057287 */ /* 0x000fe4000c000000 */
[----:B------:R-:W-:Y:S02]  /*4c70*/  UIMAD UR8, UR39, UR7, URZ ;  /* 0x00000007270872a4 */ /* 0x000fe4000f8e02ff */
[----:B------:R-:W-:Y:S03]  /*4c80*/  UISETP.GE.AND UP0, UPT, UR6, UR4, UPT ;  /* 0x000000040600728c */ /* 0x000fe6000bf06270 */
[----:B------:R-:W-:Y:S01]  /*4c90*/  UMOV UR4, UR11 ;  /* 0x0000000b00047c82 */ /* 0x000fe20008000000 */
[----:B------:R-:W-:Y:S02]  /*4ca0*/  UISETP.GE.OR UP0, UPT, UR5, UR8, UP0 ;  /* 0x000000080500728c */ /* 0x000fe40008706670 */
[----:B------:R-:W-:Y:S02]  /*4cb0*/  USHF.R.U32.HI UR4, URZ, UR17, UR4 ;  /* 0x00000011ff047299 */ /* 0x000fe40008011604 */
[----:B------:R-:W-:Y:S02]  /*4cc0*/  UIMAD.WIDE.U32 UR8, UR5, UR16, URZ ;  /* 0x00000010050872a5 */ /* 0x000fe4000f8e00ff */
[----:B------:R-:W-:Y:S04]  /*4cd0*/  USEL UR10, UR6, UR4, !UP6 ;  /* 0x00000004060a7287 */ /* 0x000fe8000f000000 */
[----:B------:R-:W-:Y:S01]  /*4ce0*/  UIADD3 UR11, UPT, UPT, -UR10, URZ, URZ ;  /* 0x000000ff0a0b7290 */ /* 0x000fe2000fffe1ff */
[----:B------:R-:W-:Y:S02]  /*4cf0*/  @!UP0 UMOV UR4, UR9 ;  /* 0x0000000900048c82 */ /* 0x000fe40008000000 */
[----:B------:R-:W-:Y:S02]  /*4d00*/  @!UP0 USHF.R.U32.HI UR4, URZ, UR17, UR4 ;  /* 0x00000011ff048299 */ /* 0x000fe40008011604 */
[----:B------:R-:W-:Y:S02]  /*4d10*/  UIMAD UR8, UR39, UR11, UR6 ;  /* 0x0000000b270872a4 */ /* 0x000fe4000f8e0206 */
[----:B------:R-:W-:Y:S04]  /*4d20*/  @!UP0 USEL UR4, UR5, UR4, !UP6 ;  /* 0x0000000405048287 */ /* 0x000fe8000f000000 */
[----:B------:R-:W-:Y:S02]  /*4d30*/  @!UP0 UIMAD UR8, UR7, UR8, UR4 ;  /* 0x00000008070882a4 */ /* 0x000fe4000f8e0204 */
[----:B------:R-:W-:Y:S02]  /*4d40*/  @!UP0 UIADD3 UR9, UPT, UPT, UR10, -UR4, URZ ;  /* 0x800000040a098290 */ /* 0x000fe4000fffe0ff */
[----:B------:R-:W-:Y:S02]  /*4d50*/  UIADD3 UR4, UPT, UPT, -UR5, URZ, URZ ;  /* 0x000000ff05047290 */ /* 0x000fe4000fffe1ff */
[----:B------:R-:W-:Y:S02]  /*4d60*/  UIADD3 UR7, UPT, UPT, -UR6, URZ, URZ ;  /* 0x000000ff06077290 */ /* 0x000fe4000fffe1ff */
[----:B------:R-:W-:Y:S02]  /*4d70*/  @!UP0 UIMAD UR6, UR9, UR39, UR5 ;  /* 0x00000027090682a4 */ /* 0x000fe4000f8e0205 */
[----:B------:R-:W-:Y:S02]  /*4d80*/  UIMAD UR15, UR18, UR4, UR15 ;  /* 0x00000004120f72a4 */ /* 0x000fe4000f8e020f */
[----:B------:R-:W-:Y:S01]  /*4d90*/  UIMAD UR4, UR30, UR7, UR14 ;  /* 0x000000071e0472a4 */ /* 0x000fe2000f8e020e */
[----:B------:R-:W-:Y:S02]  /*4da0*/  @!UP0 UMOV UR5, UR8 ;  /* 0x0000000800058c82 */ /* 0x000fe40008000000 */
[----:B------:R-:W-:Y:S02]  /*4db0*/  UIMAD UR15, UR5, UR18, UR15 ;  /* 0x00000012050f72a4 */ /* 0x000fe4000f8e020f */
[----:B------:R-:W-:Y:S11]  /*4dc0*/  UIMAD UR14, UR6, UR30, UR4 ;  /* 0x0000001e060e72a4 */ /* 0x000ff6000f8e0204 */
[----:B------:R-:W-:Y:S01]  /*4dd0*/  @!UPT UIADD3 URZ, UPT, UPT, URZ, URZ, URZ ;  /* 0x000000fffffff290 */ /* 0x000fe2000fffe0ff */
.L_x_74:
[----:B------:R-:W1:Y:S01]  /*4de0*/  @!UP2 LDCU.128 UR8, c[0x0][0xb10] ;  /* 0x00016200ff08a7ac */ /* 0x000e620008000c00 */
[----:B------:R-:W-:Y:S04]  /*4df0*/  MOV R0, UR23 ;  /* 0x0000001700007c02 */ /* 0x000fe80008000f00 */
[----:B------:R-:W-:Y:S01]  /*4e00*/  IABS R0, R0 ;  /* 0x0000000000007213 */ /* 0x000fe20000000000 */
[----:B------:R-:W2:Y:S01]  /*4e10*/  @!UP2 LDCU UR5, c[0x0][0xb0c] ;  /* 0x00016180ff05a7ac */ /* 0x000ea20008000800 */
[----:B-1----:R-:W-:Y:S07]  /*4e20*/  UIMAD.WIDE.U32 UR6, UR15, UR8, URZ ;  /* 0x000000080f0672a5 */ /* 0x002fee000f8e00ff */
[----:B------:R-:W-:Y:S01]  /*4e30*/  @!UP2 UMOV UR4, UR7 ;  /* 0x000000070004ac82 */ /* 0x000fe20008000000 */
[----:B--2---:R-:W-:Y:S02]  /*4e40*/  @!UP2 UISETP.NE.AND UP0, UPT, UR5, 0x1, UPT ;  /* 0x000000010500a88c */ /* 0x004fe4000bf05270 */
[----:B------:R-:W-:Y:S02]  /*4e50*/  @!UP2 USHF.R.U32.HI UR4, URZ, UR9, UR4 ;  /* 0x00000009ff04a299 */ /* 0x000fe40008011604 */
[----:B------:R-:W-:Y:S02]  /*4e60*/  UIMAD.WIDE.U32 UR6, UR14, UR11, URZ ;  /* 0x0000000b0e0672a5 */ /* 0x000fe4000f8e00ff */
[----:B------:R-:W-:Y:S02]  /*4e70*/  @!UP2 USEL UR8, UR15, UR4, !UP0 ;  /* 0x000000040f08a287 */ /* 0x000fe4000c000000 */
[----:B------:R-:W-:Y:S03]  /*4e80*/  @!UP2 UISETP.NE.AND UP0, UPT, UR10, 0x1, UPT ;  /* 0x000000010a00a88c */ /* 0x000fe6000bf05270 */
[----:B------:R-:W-:Y:S02]  /*4e90*/  @!UP2 UMOV UR6, UR7 ;  /* 0x000000070006ac82 */ /* 0x000fe40008000000 */
[----:B------:R-:W1:Y:S02]  /*4ea0*/  @!UP2 LDCU UR4, c[0x0][0xb20] ;  /* 0x00016400ff04a7ac */ /* 0x000e640008000800 */
[----:B-1----:R-:W-:Y:S04]  /*4eb0*/  @!UP2 USHF.R.U32.HI UR6, URZ, UR4, UR6 ;  /* 0x00000004ff06a299 */ /* 0x002fe80008011606 */
[----:B------:R-:W-:Y:S04]  /*4ec0*/  @!UP2 USEL UR6, UR14, UR6, !UP0 ;  /* 0x000000060e06a287 */ /* 0x000fe8000c000000 */
[----:B------:R-:W-:Y:S02]  /*4ed0*/  @!UP2 UIADD3 UR4, UPT, UPT, -UR8, UR6, URZ ;  /* 0x000000060804a290 */ /* 0x000fe4000fffe1ff */
[----:B------:R-:W-:Y:S02]  /*4ee0*/  @!UP2 UIADD3 UR6, UPT, UPT, UR8, -UR6, URZ ;  /* 0x800000060806a290 */ /* 0x000fe4000fffe0ff */
[----:B------:R-:W-:Y:S02]  /*4ef0*/  @!UP2 UIMAD UR15, UR4, UR5, UR15 ;  /* 0x00000005040fa2a4 */ /* 0x000fe4000f8e020f */
[----:B------:R-:W-:Y:S01]  /*4f00*/  @!UP2 UIMAD UR14, UR6, UR10, UR14 ;  /* 0x0000000a060ea2a4 */ /* 0x000fe2000f8e020e */
[----:B------:R-:W-:Y:S11]  /*4f10*/  BRA.U UP1, `(.L_x_75) ;  /* 0x0000000101107547 */ /* 0x000ff6000b800000 */
[----:B------:R-:W-:Y:S04]  /*4f20*/  MOV R9, UR43 ;  /* 0x0000002b00097c02 */ /* 0x000fe80008000f00 */
[----:B------:R-:W-:Y:S04]  /*4f30*/  SHF.L.U32 R14, R9, 0x1f, RZ ;  /* 0x0000001f090e7819 */ /* 0x000fe800000006ff */
[----:B------:R-:W1:Y:S02]  /*4f40*/  SYNCS.PHASECHK.TRANS64.TRYWAIT P1, [UR22+0x138], R14 ;  /* 0x0001380eff0075a7 */ /* 0x000e640008021116 */
[----:B-1----:R-:W-:Y:S05]  /*4f50*/  @!P1 BRA `(.L_x_76) ;  /* 0x00000044009c9947 */ /* 0x002fea0003800000 */
.L_x_75:
[----:B------:R-:W-:Y:S01]  /*4f60*/  UISETP.NE.AND UP1, UPT, UR32, URZ, UPT ;  /* 0x000000ff2000728c */ /* 0x000fe2000bf25270 */
[----:B------:R-:W-:Y:S01]  /*4f70*/  R2UR UR4, R0 ;  /* 0x00000000000472ca */ /* 0x000fe200000e0000 */
[----:B------:R-:W-:Y:S01]  /*4f80*/  USHF.L.U32 UR11, UR27, 0x7, URZ ;  /* 0x000000071b0b7899 */ /* 0x000fe200080006ff */
[----:B------:R-:W-:Y:S05]  /*4f90*/  IMAD.U32 R0, RZ, RZ, UR32 ;  /* 0x00000020ff007e24 */ /* 0x000fea000f8e00ff */
[----:B------:R-:W-:Y:S04]  /*4fa0*/  IABS R11, R0 ;  /* 0x00000000000b7213 */ /* 0x000fe80000000000 */
[----:B------:R-:W2:Y:S02]  /*4fb0*/  I2F.RP R16, R11 ;  /* 0x0000000b00107306 */ /* 0x000ea40000209400 */
[----:B------:R-:W-:Y:S07]  /*4fc0*/  UIMAD.WIDE.U32 UR6, UR36, UR4, URZ ;  /* 0x00000004240672a5 */ /* 0x000fee000f8e00ff */
[----:B------:R-:W-:Y:S02]  /*4fd0*/  UMOV UR12, UR7 ;  /* 0x00000007000c7c82 */ /* 0x000fe40008000000 */
[----:B------:R-:W-:Y:S04]  /*4fe0*/  UIMAD UR4, UR12, UR42, UR4 ;  /* 0x0000002a0c0472a4 */ /* 0x000fe8000f8e0204 */
[----:B------:R-:W-:Y:S01]  /*4ff0*/  UISETP.GT.U32.AND UP0, UPT, UR25, UR4, UPT ;  /* 0x000000041900728c */ /* 0x000fe2000bf04070 */
[----:B--2---:R-:W2:Y:S10]  /*5000*/  MUFU.RCP R0, R16 ;  /* 0x0000001000007308 */ /* 0x004eb40000001000 */
[----:B------:R-:W-:Y:S02]  /*5010*/  @!UP0 UIADD3 UR4, UPT, UPT, UR4, -UR25, URZ ;  /* 0x8000001904048290 */ /* 0x000fe4000fffe0ff */
[----:B------:R-:W-:Y:S02]  /*5020*/  @!UP0 UIADD3 UR12, UPT, UPT, UR12, 0x1, URZ ;  /* 0x000000010c0c8890 */ /* 0x000fe4000fffe0ff */
[----:B------:R-:W-:Y:S02]  /*5030*/  UISETP.GE.U32.AND UP0, UPT, UR4, UR25, UPT ;  /* 0x000000190400728c */ /* 0x000fe4000bf06070 */
[----:B------:R-:W-:Y:S01]  /*5040*/  ULOP3.LUT UR4, UR23, UR26, URZ, 0x3c, !UPT ;  /* 0x0000001a17047292 */ /* 0x000fe2000f8e3cff */
[----:B--2---:R-:W-:Y:S04]  /*5050*/  VIADD R13, R0, 0xffffffe ;  /* 0x0ffffffe000d7836 */ /* 0x004fe80000000000 */
[----:B------:R-:W1:Y:S04]  /*5060*/  F2I.FTZ.U32.TRUNC.NTZ R15, R13 ;  /* 0x0000000d000f7305 */ /* 0x000e68000021f000 */
[----:B------:R-:W-:Y:S02]  /*5070*/  @UP0 UIADD3 UR12, UPT, UPT, UR12, 0x1, URZ ;  /* 0x000000010c0c0890 */ /* 0x000fe4000fffe0ff */
[----:B------:R-:W-:Y:S01]  /*5080*/  UISETP.GE.AND UP0, UPT, UR4, URZ, UPT ;  /* 0x000000ff0400728c */ /* 0x000fe2000bf06270 */
[--C-:B-1----:R-:W-:Y:S10]  /*5090*/  IMAD.MOV R14, RZ, RZ, -R15.reuse ;  /* 0x000000ffff0e7224 */ /* 0x102ff400078e0a0f */
[----:B------:R-:W-:Y:S02]  /*50a0*/  @!UP0 UIADD3 UR12, UPT, UPT, -UR12, URZ, URZ ;  /* 0x000000ff0c0c8290 */ /* 0x000fe4000fffe1ff */
[----:B------:R-:W-:Y:S01]  /*50b0*/  @!UP5 ULOP3.LUT UR12, URZ, UR26, URZ, 0x33, !UPT ;  /* 0x0000001aff0cd292 */ /* 0x000fe2000f8e33ff */
[----:B------:R-:W-:Y:S02]  /*50c0*/  IMAD R9, R14, R11, RZ ;  /* 0x0000000b0e097224 */ /* 0x000fe400078e02ff */
[----:B------:R-:W-:Y:S01]  /*50d0*/  IMAD.MOV.U32 R14, RZ, RZ, RZ ;  /* 0x000000ffff0e7224 */ /* 0x000fe200078e00ff */
[----:B------:R-:W-:Y:S02]  /*50e0*/  ULOP3.LUT UR4, UR12, UR32, URZ, 0x3c, !UPT ;  /* 0x000000200c047292 */ /* 0x000fe4000f8e3cff */
[----:B------:R-:W-:Y:S01]  /*50f0*/  MOV R0, UR12 ;  /* 0x0000000c00007c02 */ /* 0x000fe20008000f00 */
[----:B------:R-:W-:Y:S01]  /*5100*/  IMAD.HI.U32 R15, R15, R9, R14 ;  /* 0x000000090f0f7227 */ /* 0x000fe200078e000e */
[----:B------:R-:W-:Y:S02]  /*5110*/  UISETP.GE.AND UP0, UPT, UR4, URZ, UPT ;  /* 0x000000ff0400728c */ /* 0x000fe4000bf06270 */
[----:B------:R-:W-:Y:S01]  /*5120*/  IABS R0, R0 ;  /* 0x0000000000007213 */ /* 0x000fe20000000000 */
[----:B------:R-:W-:Y:S04]  /*5130*/  UIADD3 UR4, UPT, UPT, -UR12, URZ, URZ ;  /* 0x000000ff0c047290 */ /* 0x000fe8000fffe1ff */
[----:B------:R-:W-:Y:S01]  /*5140*/  IMAD.HI.U32 R15, R15, R0, RZ ;  /* 0x000000000f0f7227 */ /* 0x000fe200078e00ff */
[----:B------:R-:W-:Y:S03]  /*5150*/  UIMAD UR4, UR26, UR4, UR23 ;  /* 0x000000041a0472a4 */ /* 0x000fe6000f8e0217 */
[----:B------:R-:W-:Y:S01]  /*5160*/  IMAD.MOV R9, RZ, RZ, -R15 ;  /* 0x000000ffff097224 */ /* 0x000fe200078e0a0f */
[----:B------:R-:W-:Y:S03]  /*5170*/  USHF.L.U32 UR10, UR4, 0x6, URZ ;  /* 0x00000006040a7899 */ /* 0x000fe600080006ff */
[C---:B------:R-:W-:Y:S05]  /*5180*/  IMAD R0, R11.reuse, R9, R0 ;  /* 0x000000090b007224 */ /* 0x040fea00078e0200 */
[----:B------:R-:W-:Y:S11]  /*5190*/  ISETP.GT.U32.AND P1, PT, R11, R0, PT ;  /* 0x000000000b00720c */ /* 0x000ff60003f24070 */
[----:B------:R-:W-:Y:S02]  /*51a0*/  @!UPT UIADD3 URZ, UPT, UPT, URZ, URZ, URZ ;  /* 0x000000fffffff290 */ /* 0x000fe4000fffe0ff */
[-C--:B------:R-:W-:Y:S01]  /*51b0*/  @!P1 IADD3 R0, PT, PT, R0, -R11.reuse, RZ ;  /* 0x8000000b00009210 */ /* 0x080fe20007ffe0ff */
[----:B------:R-:W-:Y:S01]  /*51c0*/  @!P1 VIADD R15, R15, 0x1 ;  /* 0x000000010f0f9836 */ /* 0x000fe20000000000 */
[----:B------:R-:W-:Y:S02]  /*51d0*/  ISETP.NE.U32.AND P1, PT, R2, RZ, PT ;  /* 0x000000ff0200720c */ /* 0x000fe40003f25070 */
[----:B------:R-:W-:Y:S02]  /*51e0*/  ISETP.GE.U32.AND P2, PT, R0, R11, PT ;  /* 0x0000000b0000720c */ /* 0x000fe40003f46070 */
[----:B------:R-:W-:Y:S11]  /*51f0*/  ISETP.NE.AND.EX P1, PT, R3, RZ, PT, P1 ;  /* 0x000000ff0300720c */ /* 0x000ff60003f25310 */
[----:B------:R-:W-:Y:S02]  /*5200*/  @P2 IADD3 R15, PT, PT, R15, 0x1, RZ ;  /* 0x000000010f0f2810 */ /* 0x000fe40007ffe0ff */
[----:B------:R-:W-:Y:S02]  /*5210*/  ISETP.NE.U32.AND P2, PT, R2, RZ, PT ;  /* 0x000000ff0200720c */ /* 0x000fe40003f45070 */
[----:B------:R-:W-:Y:S02]  /*5220*/  R2UR UR13, R15 ;  /* 0x000000000f0d72ca */ /* 0x000fe400000e0000 */
[----:B------:R-:W-:Y:S11]  /*5230*/  ISETP.NE.AND.EX P2, PT, R3, RZ, PT, P2 ;  /* 0x000000ff0300720c */ /* 0x000ff60003f45320 */
[----:B------:R-:W-:Y:S02]  /*5240*/  @!UP0 UIADD3 UR13, UPT, UPT, -UR13, URZ, URZ ;  /* 0x000000ff0d0d8290 */ /* 0x000fe4000fffe1ff */
[----:B------:R-:W-:Y:S04]  /*5250*/  @!UP1 ULOP3.LUT UR13, URZ, UR32, URZ, 0x33, !UPT ;  /* 0x00000020ff0d9292 */ /* 0x000fe8000f8e33ff */
[----:B------:R-:W-:Y:S04]  /*5260*/  UIADD3 UR5, UPT, UPT, -UR13, URZ, URZ ;  /* 0x000000ff0d057290 */ /* 0x000fe8000fffe1ff */
[----:B------:R-:W-:Y:S01]  /*5270*/  UIMAD UR12, UR32, UR5, UR12 ;  /* 0x00000005200c72a4 */ /* 0x000fe2000f8e020c */
[----:B------:R-:W-:Y:S11]  /*5280*/  @!P2 BRA `(.L_x_77) ;  /* 0x000000000030a947 */ /* 0x000ff60003800000 */
[----:B------:R-:W-:Y:S01]  /*5290*/  UPLOP3.LUT UP3, UPT, UPT, UPT, UP4, 0x80, 0x8 ;  /* 0x000000000008789c */ /* 0x000fe20003f6f040 */
[----:B------:R-:W-:Y:S01]  /*52a0*/  HFMA2 R94, -RZ, RZ, 0, 5.9604644775390625e-08 ;  /* 0x00000001ff5e7431 */ /* 0x000fe200000001ff */
[----:B------:R-:W1:Y:S04]  /*52b0*/  LDCU.64 UR4, c[0x0][0x358] ;  /* 0x00006b00ff0477ac */ /* 0x000e680008000a00 */
[----:B------:R-:W-:Y:S11]  /*52c0*/  PLOP3.LUT P2, PT, PT, PT, UP3, 0x80, 0x8 ;  /* 0x000000000008781c */ /* 0x000ff60003f4f038 */
[----:B------:R-:W-:Y:S02]  /*52d0*/  @!UPT UIADD3 URZ, UPT, UPT, URZ, URZ, URZ ;  /* 0x000000fffffff290 */ /* 0x000fe4000fffe0ff */
[----:B------:R-:W2:Y:S01]  /*52e0*/  @P2 LDC.64 R14, c[0x0][0x888] ;  /* 0x00022200ff0e2b82 */ /* 0x000ea20000000a00 */
[----:B------:R-:W-:Y:S04]  /*52f0*/  @P2 IMAD R0, R17, R2, RZ ;  /* 0x0000000211002224 */ /* 0x000fe800078e02ff */
[----:B--2---:R-:W-:Y:S01]  /*5300*/  @P2 IMAD.WIDE R14, R0, 0x4, R14 ;  /* 0x00000004000e2825 */ /* 0x004fe200078e020e */
[----:B------:R-:W-:Y:S04]  /*5310*/  MOV R0, 0x1 ;  /* 0x0000000100007802 */ /* 0x000fe80000000f00 */
[----:B-1---5:R1:W5:Y:S01]  /*5320*/  @P2 LDG.E R41, desc[UR4][R14.64] ;  /* 0x000000040e292981 */ /* 0x022362000c1e1900 */
[----:B------:R-:W-:Y:S01]  /*5330*/  @!P2 PRMT R94, R0, 0x7610, R94 ;  /* 0x00007610005ea816 */ /* 0x000fe2000000005e */
[----:B-1----:R-:W2:Y:S06]  /*5340*/  @!P2 LDC R41, c[0x0][0x880] ;  /* 0x00022000ff29ab82 */ /* 0x002eac0000000800 */
.L_x_77:
[----:B--2--5:R-:W-:Y:S01]  /*5350*/  @!P1 FSETP.EQ.AND P3, PT, R41, RZ, PT ;  /* 0x000000ff2900920b */ /* 0x024fe20003f62000 */
[----:B------:R-:W-:Y:S01]  /*5360*/  @!UPT UIADD3 URZ, UPT, UPT, URZ, URZ, URZ ;  /* 0x000000fffffff290 */ /* 0x000fe2000fffe0ff */
[----:B------:R-:W-:Y:S11]  /*5370*/  @!P1 BRA `(.L_x_78) ;  /* 0x0000000000149947 */ /* 0x000ff60003800000 */
[----:B------:R-:W-:Y:S02]  /*5380*/  LOP3.LUT P1, RZ, R94, 0xff, RZ, 0xc0, !PT ;  /* 0x000000ff5eff7812 */ /* 0x000fe4000782c0ff */
[----:B------:R-:W-:Y:S04]  /*5390*/  PLOP3.LUT P3, PT, PT, PT, UP3, 0x80, 0x8 ;  /* 0x000000000008781c */ /* 0x000fe80003f6f038 */
[----:B------:R-:W-:Y:S07]  /*53a0*/  PLOP3.LUT P3, PT, P3, PT, PT, 0x8, 0x80 ;  /* 0x000000000080781c */ /* 0x000fee0001f6e170 */
[----:B------:R-:W-:Y:S11]  /*53b0*/  @P1 FSETP.EQ.AND P3, PT, R41, RZ, PT ;  /* 0x000000ff2900120b */ /* 0x000ff60003f62000 */
[----:B------:R-:W-:Y:S02]  /*53c0*/  @!UPT UIADD3 URZ, UPT, UPT, URZ, URZ, URZ ;  /* 0x000000fffffff290 */ /* 0x000fe4000fffe0ff */
.L_x_78:
[----:B------:R-:W-:Y:S01]  /*53d0*/  ULEA UR4, UR24, UR22, 0x3 ;  /* 0x0000001618047291 */ /* 0x000fe2000f8e18ff */
[----:B------:R-:W-:Y:S02]  /*53e0*/  SHF.L.U32 R9, R12, 0x1f, RZ ;  /* 0x0000001f0c097819 */ /* 0x000fe400000006ff */
[----:B------:R-:W-:Y:S04]  /*53f0*/  ELECT P2, URZ, PT ;  /* 0x0000000000ff782f */ /* 0x000fe80003840000 */
[----:B------:R-:W-:Y:S02]  /*5400*/  PLOP3.LUT P2, PT, P3, P2, PT, 0xf2, 0x2f ;  /* 0x00000000002f781c */ /* 0x000fe40001f45e72 */
[----:B------:R-:W1:Y:S02]  /*5410*/  SYNCS.PHASECHK.TRANS64.TRYWAIT P1, [UR4+0x118], R9 ;  /* 0x00011809ff0075a7 */ /* 0x000e640008021104 */
[----:B-1----:R-:W-:Y:S09]  /*5420*/  @!P1 BRA `(.L_x_79) ;  /* 0x0000004000809947 */ /* 0x002ff20003800000 */
.L_x_171:
[----:B------:R-:W2:Y:S01]  /*5430*/  S2UR UR23, SR_CgaCtaId ;  /* 0x00000000001779c3 */ /* 0x000ea20000008800 */
[----:B------:R-:W-:Y:S01]  /*5440*/  VOTEU.ALL UP0, P2 ;  /* 0x0000000000ff7886 */ /* 0x000fe20001000000 */
[----:B-1----:R-:W-:Y:S01]  /*5450*/  @!P2 IADD3 R9, P1, PT, R18, 0x580, RZ ;  /* 0x000005801209a810 */ /* 0x002fe20007f3e0ff */
[----:B------:R-:W-:Y:S01]  /*5460*/  UIADD3 UR6, UPT, UPT, UR24, 0x1, URZ ;  /* 0x0000000118067890 */ /* 0x000fe2000fffe0ff */
[----:B------:R-:W-:Y:S01]  /*5470*/  @P0 SHF.R.U32.HI R17, RZ, 0x10, R5 ;  /* 0x00000010ff110819 */ /* 0x000fe20000011605 */
[----:B------:R-:W-:Y:S01]  /*5480*/  UIADD3 UR9, UPT, UPT, UR4, 0x100, URZ ;  /* 0x0000010004097890 */ /* 0x000fe2000fffe0ff */
[----:B------:R-:W-:Y:S01]  /*5490*/  @!P2 R2UR UR7, R9 ;  /* 0x000000000907a2ca */ /* 0x000fe200000e0000 */
[----:B------:R-:W-:Y:S01]  /*54a0*/  @!UP0 ULEA UR5, UR24, UR22, 0xd ;  /* 0x0000001618058291 */ /* 0x000fe2000f8e68ff */
[----:B------:R-:W-:Y:S01]  /*54b0*/  @!P2 IMAD.X R0, RZ, RZ, R19, P1 ;  /* 0x000000ffff00a224 */ /* 0x000fe200008e0613 */
[----:B------:R-:W-:Y:S01]  /*54c0*/  UMOV UR44, 0x0 ;  /* 0x00000000002c7882 */ /* 0x000fe20000000000 */
[----:B------:R-:W-:Y:S01]  /*54d0*/  UMOV UR45, 0x10000000 ;  /* 0x10000000002d7882 */ /* 0x000fe20000000000 */
[----:B------:R-:W-:Y:S02]  /*54e0*/  @!UP0 UIADD3 UR8, UPT, UPT, UR5, 0x200, URZ ;  /* 0x0000020005088890 */ /* 0x000fe4000fffe0ff */
[----:B------:R-:W-:Y:S01]  /*54f0*/  UISETP.NE.AND UP0, UPT, UR6, 0x3, UPT ;  /* 0x000000030600788c */ /* 0x000fe2000bf05270 */
[----:B------:R-:W-:Y:S01]  /*5500*/  @!P2 R2UR UR5, R0 ;  /* 0x000000000005a2ca */ /* 0x000fe200000e0000 */
[----:B------:R-:W-:Y:S02]  /*5510*/  @!P2 IMAD.MOV.U32 R0, RZ, RZ, 0x2000 ;  /* 0x00002000ff00a424 */ /* 0x000fe400078e00ff */
[----:B------:R-:W-:Y:S02]  /*5520*/  USEL UR6, UR6, URZ, UP0 ;  /* 0x000000ff06067287 */ /* 0x000fe40008000000 */
[----:B------:R-:W-:Y:S01]  /*5530*/  IMAD.U32 R14, RZ, RZ, UR7 ;  /* 0x00000007ff0e7e24 */ /* 0x000fe2000f8e00ff */
[----:B------:R-:W-:Y:S02]  /*5540*/  USEL UR19, URZ, 0x1, UP0 ;  /* 0x00000001ff137887 */ /* 0x000fe40008000000 */
[----:B------:R-:W-:Y:S02]  /*5550*/  VOTEU.ALL UP0, P2 ;  /* 0x0000000000ff7886 */ /* 0x000fe40001000000 */
[----:B------:R-:W-:Y:S01]  /*5560*/  @!P2 R2UR UR20, R14 ;  /* 0x000000000e14a2ca */ /* 0x000fe200000e0000 */
[----:B--2---:R-:W-:Y:S01]  /*5570*/  UPRMT UR7, UR23, 0x654, UR9 ;  /* 0x0000065417077896 */ /* 0x004fe20008000009 */
[----:B------:R-:W-:Y:S01]  /*5580*/  LOP3.LUT R12, R12, UR19, RZ, 0x3c, !PT ;  /* 0x000000130c0c7c12 */ /* 0x000fe2000f8e3cff */
[----:B------:R-:W-:Y:S01]  /*5590*/  IMAD.U32 R15, RZ, RZ, UR5 ;  /* 0x00000005ff0f7e24 */ /* 0x000fe2000f8e00ff */
[----:B------:R-:W-:Y:S02]  /*55a0*/  ULEA UR5, UR6, UR22, 0x3 ;  /* 0x0000001606057291 */ /* 0x000fe4000f8e18ff */
[----:B------:R-:W-:Y:S02]  /*55b0*/  SHF.L.U32 R11, R12, 0x1f, RZ ;  /* 0x0000001f0c0b7819 */ /* 0x000fe400000006ff */
[----:B------:R-:W-:Y:S11]  /*55c0*/  @!P2 R2UR UR21, R15 ;  /* 0x000000000f15a2ca */ /* 0x000ff600000e0000 */
[----:B------:R-:W-:Y:S02]  /*55d0*/  @!UPT UIADD3 URZ, UPT, UPT, URZ, URZ, URZ ;  /* 0x000000fffffff290 */ /* 0x000fe4000fffe0ff */
[----:B------:R1:W-:Y:S01]  /*55e0*/  @!UP0 UTMALDG.4D [UR8], [UR20], desc[UR44] ;  /* 0x00002c08140085b4 */ /* 0x0003e20008019000 */
[----:B------:R1:W-:Y:S01]  /*55f0*/  @!P2 SYNCS.ARRIVE.TRANS64.RED.A0TR RZ, [UR4+0x100], R0 ;  /* 0x00010000ffffa9a7 */ /* 0x0003e20008300404 */
[----:B------:R-:W-:Y:S01]  /*5600*/  SYNCS.ARRIVE.TRANS64.RED.A1T0 RZ, [UR7], RZ ;  /* 0x000000ffffff79a7 */ /* 0x000fe20008100407 */
[----:B------:R-:W2:Y:S02]  /*5610*/  SYNCS.PHASECHK.TRANS64.TRYWAIT P1, [UR5+0x118], R11 ;  /* 0x0001180bff0075a7 */ /* 0x000ea40008021105 */
[----:B-12---:R-:W-:Y:S05]  /*5620*/  @!P1 BRA `(.L_x_80) ;  /* 0x0000004000189947 */ /* 0x006fea0003800000 */
.L_x_173:
[----:B------:R-:W2:Y:S01]  /*5630*/  S2UR UR19, SR_CgaCtaId ;  /* 0x00000000001379c3 */ /* 0x000ea20000008800 */
[----:B------:R-:W-:Y:S01]  /*5640*/  UIADD3 UR9, UPT, UPT, UR5, 0x100, URZ ;  /* 0x0000010005097890 */ /* 0x000fe2000fffe0ff */
[----:B------:R-:W-:Y:S01]  /*5650*/  @!P2 IADD3 R9, P1, PT, R18, 0x580, RZ ;  /* 0x000005801209a810 */ /* 0x000fe20007f3e0ff */
[----:B------:R-:W-:Y:S01]  /*5660*/  UIADD3 UR23, UPT, UPT, UR14, UR41, URZ ;  /* 0x000000290e177290 */ /* 0x000fe2000fffe0ff */
[----:B------:R-:W-:Y:S01]  /*5670*/  LOP3.LUT R10, R10, 0x1, RZ, 0x3c, !PT ;  /* 0x000000010a0a7812 */ /* 0x000fe200078e3cff */
[----:B------:R-:W-:Y:S01]  /*5680*/  VOTEU.ALL UP0, P2 ;  /* 0x0000000000ff7886 */ /* 0x000fe20001000000 */
[----:B------:R-:W-:Y:S01]  /*5690*/  UMOV UR20, 0x0 ;  /* 0x0000000000147882 */ /* 0x000fe20000000000 */
[----:B-1----:R-:W-:Y:S01]  /*56a0*/  @!P2 IMAD.X R0, RZ, RZ, R19, P1 ;  /* 0x000000ffff00a224 */ /* 0x002fe200008e0613 */
[----:B------:R-:W-:Y:S01]  /*56b0*/  UMOV UR21, 0x10000000 ;  /* 0x1000000000157882 */ /* 0x000fe20000000000 */
[----:B------:R-:W-:Y:S02]  /*56c0*/  UIADD3 UR27, UPT, UPT, UR15, UR40, URZ ;  /* 0x000000280f1b7290 */ /* 0x000fe4000fffe0ff */
[----:B------:R-:W-:Y:S02]  /*56d0*/  @!UP0 ULEA UR4, UR6, UR22, 0xd ;  /* 0x0000001606048291 */ /* 0x000fe4000f8e68ff */
[----:B------:R-:W-:Y:S02]  /*56e0*/  UIADD3 UR6, UPT, UPT, UR6, 0x1, URZ ;  /* 0x0000000106067890 */ /* 0x000fe4000fffe0ff */
[----:B------:R-:W-:Y:S02]  /*56f0*/  @!UP0 UIADD3 UR10, UPT, UPT, UR10, 0x20, URZ ;  /* 0x000000200a0a8890 */ /* 0x000fe4000fffe0ff */
[----:B------:R-:W-:Y:S01]  /*5700*/  @!UP0 UIADD3 UR8, UPT, UPT, UR4, 0x200, URZ ;  /* 0x0000020004088890 */ /* 0x000fe2000fffe0ff */
[----:B------:R-:W-:Y:S01]  /*5710*/  @!P2 R2UR UR4, R0 ;  /* 0x000000000004a2ca */ /* 0x000fe200000e0000 */
[----:B------:R-:W-:Y:S02]  /*5720*/  UISETP.NE.AND UP0, UPT, UR6, 0x3, UPT ;  /* 0x000000030600788c */ /* 0x000fe4000bf05270 */
[----:B------:R-:W-:Y:S02]  /*5730*/  UPLOP3.LUT UP1, UPT, UPT, UPT, UPT, 0x80, 0x8 ;  /* 0x000000000008789c */ /* 0x000fe40003f2f070 */
[----:B------:R-:W-:Y:S01]  /*5740*/  USEL UR24, UR6, URZ, UP0 ;  /* 0x000000ff06187287 */ /* 0x000fe20008000000 */
[----:B------:R-:W-:Y:S02]  /*5750*/  @!P2 R2UR UR6, R9 ;  /* 0x000000000906a2ca */ /* 0x000fe400000e0000 */
[----:B------:R-:W-:Y:S02]  /*5760*/  PLOP3.LUT P0, PT, PT, PT, UP0, 0x80, 0x8 ;  /* 0x000000000008781c */ /* 0x000fe40003f0f008 */
[----:B------:R-:W-:Y:S02]  /*5770*/  VOTEU.ALL UP0, P2 ;  /* 0x0000000000ff7886 */ /* 0x000fe40001000000 */
[----:B------:R-:W-:Y:S01]  /*5780*/  SEL R9, RZ, 0x1, P0 ;  /* 0x00000001ff097807 */ /* 0x000fe20000000000 */
[----:B------:R-:W-:Y:S01]  /*5790*/  IMAD.U32 R15, RZ, RZ, UR4 ;  /* 0x00000004ff0f7e24 */ /* 0x000fe2000f8e00ff */
[----:B--2---:R-:W-:Y:S01]  /*57a0*/  UPRMT UR4, UR19, 0x654, UR9 ;  /* 0x0000065413047896 */ /* 0x004fe20008000009 */
[----:B------:R-:W-:Y:S02]  /*57b0*/  LOP3.LUT P0, RZ, R6, 0x1, RZ, 0xc0, !PT ;  /* 0x0000000106ff7812 */ /* 0x000fe4000780c0ff */
[----:B------:R-:W-:Y:S02]  /*57c0*/  LOP3.LUT R12, R12, R9, RZ, 0x3c, !PT ;  /* 0x000000090c0c7212 */ /* 0x000fe400078e3cff */
[----:B------:R-:W-:Y:S01]  /*57d0*/  IMAD.U32 R14, RZ, RZ, UR6 ;  /* 0x00000006ff0e7e24 */ /* 0x000fe2000f8e00ff */
[----:B------:R-:W-:Y:S04]  /*57e0*/  @!P2 R2UR UR7, R15 ;  /* 0x000000000f07a2ca */ /* 0x000fe800000e0000 */
[----:B------:R-:W-:Y:S11]  /*57f0*/  @!P2 R2UR UR6, R14 ;  /* 0x000000000e06a2ca */ /* 0x000ff600000e0000 */
[----:B------:R-:W-:Y:S02]  /*5800*/  @!UPT UIADD3 URZ, UPT, UPT, URZ, URZ, URZ ;  /* 0x000000fffffff290 */ /* 0x000fe4000fffe0ff */
[----:B------:R1:W-:Y:S01]  /*5810*/  @!UP0 UTMALDG.4D [UR8], [UR6], desc[UR20] ;  /* 0x00001408060085b4 */ /* 0x0003e20008019000 */
[----:B------:R1:W-:Y:S01]  /*5820*/  @!P2 SYNCS.ARRIVE.TRANS64.RED.A0TR RZ, [UR5+0x100], R8 ;  /* 0x00010008ffffa9a7 */ /* 0x0003e20008300405 */
[----:B------:R-:W-:Y:S01]  /*5830*/  SYNCS.ARRIVE.TRANS64.RED.A1T0 RZ, [UR4], RZ ;  /* 0x000000ffffff79a7 */ /* 0x000fe20008100404 */
[----:B------:R-:W-:Y:S05]  /*5840*/  @P0 BRA `(.L_x_81) ;  /* 0xfffffff000500947 */ /* 0x000fea000383ffff */
[----:B------:R-:W-:Y:S01]  /*5850*/  UIADD3 UR22, UPT, UPT, UR22, 0x118, URZ ;  /* 0x0000011816167890 */ /* 0x000fe2000fffe0ff */
[----:B------:R-:W-:-:S03]  /*5860*/  SHF.L.U32 R3, R12, 0x1f, RZ ;  /* 0x0000001f0c037819 */ /* 0x000fc600000006ff */
[----:B------:R-:W-:-:S09]  /*5870*/  ULEA UR4, UR24, UR22, 0x3 ;  /* 0x0000001618047291 */ /* 0x000fd2000f8e18ff */
[----:B------:R-:W2:Y:S02]  /*5880*/  SYNCS.PHASECHK.TRANS64.TRYWAIT P0, [UR4], R3 ;  /* 0x00000003ff0075a7 */ /* 0x000ea40008001104 */
[----:B--2---:R-:W-:Y:S05]  /*5890*/  @!P0 BRA `(.L_x_82) ;  /* 0x0000003c00948947 */ /* 0x004fea0003800000 */
.L_x_175:
[----:B------:R-:W-:-:S04]  /*58a0*/  UIADD3 UR4, UPT, UPT, UR24, 0x1, URZ ;  /* 0x0000000118047890 */ /* 0x000fc8000fffe0ff */
[----:B------:R-:W-:-:S04]  /*58b0*/  UISETP.NE.AND UP0, UPT, UR4, 0x3, UPT ;  /* 0x000000030400788c */ /* 0x000fc8000bf05270 */
[----:B------:R-:W-:Y:S02]  /*58c0*/  USEL UR4, UR4, URZ, UP0 ;  /* 0x000000ff04047287 */ /* 0x000fe40008000000 */
[----:B------:R-:W-:-:S04]  /*58d0*/  PLOP3.LUT P0, PT, PT, PT, UP0, 0x80, 0x8 ;  /* 0x000000000008781c */ /* 0x000fc80003f0f008 */
[----:B--2---:R-:W-:Y:S01]  /*58e0*/  SEL R3, RZ, 0x1, P0 ;  /* 0x00000001ff037807 */ /* 0x004fe20000000000 */
[----:B------:R-:W-:-:S03]  /*58f0*/  IMAD.U32 R0, RZ, RZ, UR4 ;  /* 0x00000004ff007e24 */ /* 0x000fc6000f8e00ff */
[----:B------:R-:W-:Y:S02]  /*5900*/  LOP3.LUT R12, R12, R3, RZ, 0x3c, !PT ;  /* 0x000000030c0c7212 */ /* 0x000fe400078e3cff */
[C---:B------:R-:W-:Y:S01]  /*5910*/  LEA R2, R0.reuse, UR22, 0x3 ;  /* 0x0000001600027c11 */ /* 0x040fe2000f8e18ff */
[----:B------:R-:W-:Y:S01]  /*5920*/  VIADD R0, R0, 0x1 ;  /* 0x0000000100007836 */ /* 0x000fe20000000000 */
[----:B------:R-:W-:-:S04]  /*5930*/  SHF.L.U32 R3, R12, 0x1f, RZ ;  /* 0x0000001f0c037819 */ /* 0x000fc800000006ff */
[----:B------:R-:W2:Y:S01]  /*5940*/  SYNCS.PHASECHK.TRANS64.TRYWAIT P1, [R2+URZ], R3 ;  /* 0x00000003020075a7 */ /* 0x000ea200080211ff */
[----:B------:R-:W-:-:S04]  /*5950*/  ISETP.NE.AND P0, PT, R0, 0x3, PT ;  /* 0x000000030000780c */ /* 0x000fc80003f05270 */
[----:B------:R-:W-:Y:S02]  /*5960*/  SEL R5, RZ, 0x1, P0 ;  /* 0x00000001ff057807 */ /* 0x000fe40000000000 */
[----:B------:R-:W-:Y:S02]  /*5970*/  SEL R0, R0, RZ, P0 ;  /* 0x000000ff00007207 */ /* 0x000fe40000000000 */
[----:B------:R-:W-:Y:S01]  /*5980*/  LOP3.LUT R5, R12, R5, RZ, 0x3c, !PT ;  /* 0x000000050c057212 */ /* 0x000fe200078e3cff */
[----:B--2---:R-:W-:Y:S06]  /*5990*/  @!P1 BRA `(.L_x_83) ;  /* 0x0000003c006c9947 */ /* 0x004fec0003800000 */
.L_x_176:
[----:B------:R-:W-:Y:S02]  /*59a0*/  LEA R0, R0, UR22, 0x3 ;  /* 0x0000001600007c11 */ /* 0x000fe4000f8e18ff */
[----:B------:R-:W-:-:S07]  /*59b0*/  SHF.L.U32 R5, R5, 0x1f, RZ ;  /* 0x0000001f05057819 */ /* 0x000fce00000006ff */
.L_x_84:
[----:B---3--:R3:W4:Y:S02]  /*59c0*/  SYNCS.PHASECHK.TRANS64.TRYWAIT P0, [R0+URZ], R5 ;  /* 0x00000005000075a7 */ /* 0x00872400080011ff */
[----:B----4-:R-:W-:Y:S05]  /*59d0*/  @!P0 NANOSLEEP.SYNCS 0x989680 ;  /* 0x009896800000895d */ /* 0x010fea0003900000 */
[----:B------:R-:W4:Y:S02]  /*59e0*/  @!P0 SYNCS.PHASECHK.TRANS64 P0, [R0+URZ], R5 ;  /* 0x00000005000085a7 */ /* 0x000f2400080010ff */
[----:B-1--4-:R-:W-:Y:S05]  /*59f0*/  @P0 EXIT ;  /* 0x000000000000094d */ /* 0x012fea0003800000 */
[----:B------:R-:W-:Y:S05]  /*5a00*/  BRA `(.L_x_84) ;  /* 0xfffffffc00ec7947 */ /* 0x000fea000383ffff */
.L_x_72:
[----:B------:R-:W-:-:S06]  /*5a10*/  UISETP.GE.AND UP0, UPT, UR15, 0x4, UPT ;  /* 0x000000040f00788c */ /* 0x000fcc000bf06270 */
[----:B------:R-:W-:-:S13]  /*5a20*/  PLOP3.LUT P0, PT, PT, PT, UP0, 0x80, 0x8 ;  /* 0x000000000008781c */ /* 0x000fda0003f0f008 */
[----:B-1----:R-:W-:Y:S05]  /*5a30*/  @!P0 EXIT ;  /* 0x000000000000894d */ /* 0x002fea0003800000 */
[----:B------:R-:W1:Y:S08]  /*5a40*/  S2UR UR4, SR_CgaCtaId ;  /* 0x00000000000479c3 */ /* 0x000e700000008800 */
[----:B------:R-:W-:Y:S01]  /*5a50*/  BAR.SYNC.DEFER_BLOCKING 0x6, 0xa0 ;  /* 0x0182800000007b1d */ /* 0x000fe20000010000 */
[C---:B------:R-:W-:Y:S01]  /*5a60*/  IMAD.SHL.U32 R0, R101.reuse, 0x20, RZ ;  /* 0x0000002065007824 */ /* 0x040fe200078e00ff */
[C---:B------:R-:W-:Y:S01]  /*5a70*/  SHF.L.U32 R37, R101.reuse, 0x10, RZ ;  /* 0x0000001065257819 */ /* 0x040fe200000006ff */
[C---:B------:R-:W-:Y:S01]  /*5a80*/  IMAD.SHL.U32 R109, R101.reuse, 0x4, RZ ;  /* 0x00000004656d7824 */ /* 0x040fe200078e00ff */
[C---:B------:R-:W-:Y:S01]  /*5a90*/  LOP3.LUT R102, R101.reuse, 0x2, RZ, 0xc0, !PT ;  /* 0x0000000265667812 */ /* 0x040fe200078ec0ff */
[----:B------:R-:W-:Y:S01]  /*5aa0*/  USHF.R.S32.HI UR52, URZ, 0x1f, UR5 ;  /* 0x0000001fff347899 */ /* 0x000fe20008011405 */
[----:B------:R-:W-:Y:S01]  /*5ab0*/  LOP3.LUT R6, R0, 0xc0, RZ, 0xc0, !PT ;  /* 0x000000c000067812 */ /* 0x000fe200078ec0ff */
[----:B------:R-:W-:Y:S01]  /*5ac0*/  UMOV UR50, 0x400 ;  /* 0x0000040000327882 */ /* 0x000fe20000000000 */
[----:B------:R-:W2:Y:S01]  /*5ad0*/  LDCU.64 UR6, c[0x0][0x888] ;  /* 0x00011100ff0677ac */ /* 0x000ea20008000a00 */
[----:B------:R-:W3:Y:S01]  /*5ae0*/  LDC.64 R76, c[0x0][0x888] ;  /* 0x00022200ff4c7b82 */ /* 0x000ee20000000a00 */
[C---:B------:R-:W-:Y:S01]  /*5af0*/  LOP3.LUT R93, R101.reuse, 0x60, RZ, 0xc0, !PT ;  /* 0x00000060655d7812 */ /* 0x040fe200078ec0ff */
[----:B------:R-:W-:Y:S01]  /*5b00*/  HFMA2 R36, -RZ, RZ, 0, 0 ;  /* 0x00000000ff247431 */ /* 0x000fe200000001ff */
[----:B------:R-:W-:Y:S01]  /*5b10*/  LOP3.LUT R101, R101, 0x4, RZ, 0xc0, !PT ;  /* 0x0000000465657812 */ /* 0x000fe200078ec0ff */
[----:B------:R-:W-:Y:S01]  /*5b20*/  ULEA.HI UR52, UR52, UR5, URZ, 0x6 ;  /* 0x0000000534347291 */ /* 0x000fe2000f8f30ff */
[----:B------:R-:W-:Y:S01]  /*5b30*/  LOP3.LUT R109, R6, 0x18, R109, 0xf8, !PT ;  /* 0x00000018066d7812 */ /* 0x000fe200078ef86d */
[----:B------:R-:W-:Y:S01]  /*5b40*/  IMAD.MOV.U32 R92, RZ, RZ, 0x1 ;  /* 0x00000001ff5c7424 */ /* 0x000fe200078e00ff */
[----:B------:R-:W-:Y:S01]  /*5b50*/  IADD3 R108, PT, PT, -R101, 0x2, RZ ;  /* 0x00000002656c7810 */ /* 0x000fe20007ffe1ff */
[----:B------:R-:W4:Y:S01]  /*5b60*/  LDC.64 R78, c[0x0][0x890] ;  /* 0x00022400ff4e7b82 */ /* 0x000f220000000a00 */
[----:B------:R-:W-:-:S02]  /*5b70*/  LOP3.LUT R109, R109, 0xf20, R0, 0xf8, !PT ;  /* 0x00000f206d6d7812 */ /* 0x000fc400078ef800 */
[----:B------:R-:W-:Y:S01]  /*5b80*/  CS2R R90, SRZ ;  /* 0x00000000005a7805 */ /* 0x000fe2000001ff00 */
[----:B------:R-:W-:Y:S01]  /*5b90*/  IMAD.MOV.U32 R46, RZ, RZ, RZ ;  /* 0x000000ffff2e7224 */ /* 0x000fe200078e00ff */
[----:B------:R-:W-:Y:S01]  /*5ba0*/  LOP3.LUT R37, R37, 0x600000, RZ, 0xc0, !PT ;  /* 0x0060000025257812 */ /* 0x000fe200078ec0ff */
[----:B------:R-:W-:Y:S01]  /*5bb0*/  IMAD.MOV R102, RZ, RZ, -R102 ;  /* 0x000000ffff667224 */ /* 0x000fe200078e0a66 */
[----:B-1----:R-:W-:Y:S01]  /*5bc0*/  ULEA UR50, UR4, UR50, 0x18 ;  /* 0x0000003204327291 */ /* 0x002fe2000f8ec0ff */
[----:B------:R-:W-:Y:S01]  /*5bd0*/  IADD3 R101, PT, PT, -R101, RZ, RZ ;  /* 0x000000ff65657210 */ /* 0x000fe20007ffe1ff */
[----:B------:R-:W-:Y:S01]  /*5be0*/  IMAD.SHL.U32 R108, R108, 0x10, RZ ;  /* 0x000000106c6c7824 */ /* 0x000fe200078e00ff */
[----:B------:R-:W1:Y:S01]  /*5bf0*/  LDCU UR60, c[0x0][0x370] ;  /* 0x00006e00ff3c77ac */ /* 0x000e620008000800 */
[----:B--2---:R-:W-:Y:S02]  /*5c00*/  IMAD.U32 R97, RZ, RZ, UR6 ;  /* 0x00000006ff617e24 */ /* 0x004fe4000f8e00ff */
[----:B------:R-:W-:Y:S01]  /*5c10*/  IMAD.U32 R96, RZ, RZ, UR7 ;  /* 0x00000007ff607e24 */ /* 0x000fe2000f8e00ff */
[----:B------:R-:W2:Y:S02]  /*5c20*/  LDCU.64 UR6, c[0x0][0x8a8] ;  /* 0x00011500ff0677ac */ /* 0x000ea40008000a00 */
[----:B------:R-:W1:Y:S01]  /*5c30*/  LDS R2, [UR50+0x190] ;  /* 0x00019032ff027984 */ /* 0x000e620008000800 */
[----:B------:R-:W-:Y:S01]  /*5c40*/  UIADD3 UR4, UPT, UPT, UR50, 0x200, URZ ;  /* 0x0000020032047890 */ /* 0x000fe2000fffe0ff */
[----:B------:R-:W1:Y:S05]  /*5c50*/  LDCU UR45, c[0x0][0xb0c] ;  /* 0x00016180ff2d77ac */ /* 0x000e6a0008000800 */
[----:B------:R-:W-:Y:S01]  /*5c60*/  IMAD.U32 R0, RZ, RZ, UR4 ;  /* 0x00000004ff007e24 */ /* 0x000fe2000f8e00ff */
[----:B------:R-:W-:Y:S01]  /*5c70*/  LEA R109, R109, UR4, 0x1 ;  /* 0x000000046d6d7c11 */ /* 0x000fe2000f8e08ff */
[----:B------:R-:W1:Y:S01]  /*5c80*/  LDCU UR38, c[0x0][0xb30] ;  /* 0x00016600ff2677ac */ /* 0x000e620008000800 */
[----:B------:R-:W1:Y:S01]  /*5c90*/  LDCU UR61, c[0x0][0x388] ;  /* 0x00007100ff3d77ac */ /* 0x000e620008000800 */
[----:B--2---:R-:W-:-:S02]  /*5ca0*/  IMAD.U32 R99, RZ, RZ, UR6 ;  /* 0x00000006ff637e24 */ /* 0x004fc4000f8e00ff */
[----:B------:R-:W-:Y:S01]  /*5cb0*/  IMAD.U32 R98, RZ, RZ, UR7 ;  /* 0x00000007ff627e24 */ /* 0x000fe2000f8e00ff */
[----:B------:R-:W2:Y:S01]  /*5cc0*/  LDCU.64 UR46, c[0x0][0xb28] ;  /* 0x00016500ff2e77ac */ /* 0x000ea20008000a00 */
[----:B------:R-:W1:Y:S01]  /*5cd0*/  LDCU.64 UR62, c[0x0][0x8b0] ;  /* 0x00011600ff3e77ac */ /* 0x000e620008000a00 */
[----:B------:R-:W1:Y:S01]  /*5ce0*/  LDCU.128 UR56, c[0x0][0xb10] ;  /* 0x00016200ff3877ac */ /* 0x000e620008000c00 */
[----:B------:R-:W1:Y:S01]  /*5cf0*/  LDCU UR55, c[0x0][0x374] ;  /* 0x00006e80ff3777ac */ /* 0x000e620008000800 */
[----:B------:R-:W-:Y:S01]  /*5d00*/  USHF.R.S32.HI UR52, URZ, 0x6, UR52 ;  /* 0x00000006ff347899 */ /* 0x000fe20008011434 */
[----:B------:R-:W-:Y:S01]  /*5d10*/  UMOV UR53, URZ ;  /* 0x000000ff00357c82 */ /* 0x000fe20008000000 */
[----:B------:R-:W-:Y:S01]  /*5d20*/  UMOV UR54, URZ ;  /* 0x000000ff00367c82 */ /* 0x000fe20008000000 */
[C---:B-1----:R-:W-:Y:S01]  /*5d30*/  VIADD R3, R2.reuse, 0x40 ;  /* 0x0000004002037836 */ /* 0x042fe20000000000 */
[----:B------:R-:W-:-:S04]  /*5d40*/  LOP3.LUT R2, R2, 0xffff, RZ, 0xc0, !PT ;  /* 0x0000ffff02027812 */ /* 0x000fc800078ec0ff */
[----:B------:R-:W-:-:S05]  /*5d50*/  LOP3.LUT R3, R3, 0xffff, RZ, 0xc0, !PT ;  /* 0x0000ffff03037812 */ /* 0x000fca00078ec0ff */
[----:B--234-:R1:W-:Y:S02]  /*5d60*/  STL.64 [R1], R2 ;  /* 0x0000000201007387 */ /* 0x01c3e40000100a00 */
.L_x_115:
[----:B-1----:R-:W-:Y:S04]  /*5d70*/  SHF.L.U32 R3, R90, 0x1f, RZ ;  /* 0x0000001f5a037819 */ /* 0x002fe800000006ff */
[----:B------:R-:W1:Y:S02]  /*5d80*/  SYNCS.PHASECHK.TRANS64.TRYWAIT P0, [UR50+0x140], R3 ;  /* 0x00014003ff0075a7 */ /* 0x000e640008001132 */
[----:B-1----:R-:W-:Y:S05]  /*5d90*/  @!P0 BRA `(.L_x_85) ;  /* 0x0000003800808947 */ /* 0x002fea0003800000 */
.L_x_178:
[----:B------:R-:W2:Y:S01]  /*5da0*/  LDS.128 R80, [UR50+0x180] ;  /* 0x00018032ff507984 */ /* 0x000ea20008000c00 */
[----:B------:R-:W-:Y:S01]  /*5db0*/  UIADD3 UR4, UPT, UPT, UR50, 0x148, URZ ;  /* 0x0000014832047890 */ /* 0x000fe2000fffe0ff */
[----:B------:R-:W-:Y:S01]  /*5dc0*/  IMAD R2, R36, 0x4, R1 ;  /* 0x0000000424027824 */ /* 0x000fe200078e0201 */
[----:B------:R-:W-:Y:S01]  /*5dd0*/  UISETP.GE.AND UP1, UPT, UR39, 0x1, UPT ;  /* 0x000000012700788c */ /* 0x000fe2000bf26270 */
[----:B------:R-:W-:Y:S01]  /*5de0*/  @!PT LDS RZ, [RZ] ;  /* 0x00000000fffff984 */ /* 0x000fe20000000800 */
[----:B------:R-:W-:Y:S01]  /*5df0*/  @!PT LDS RZ, [RZ] ;  /* 0x00000000fffff984 */ /* 0x000fe20000000800 */
[----:B------:R-:W-:Y:S01]  /*5e00*/  @!PT LDS RZ, [RZ] ;  /* 0x00000000fffff984 */ /* 0x000fe20000000800 */
[----:B------:R-:W-:Y:S01]  /*5e10*/  @!PT LDS RZ, [RZ] ;  /* 0x00000000fffff984 */ /* 0x000fe20000000800 */
[----:B------:R3:W-:Y:S06]  /*5e20*/  MEMBAR.ALL.CTA ;  /* 0x0000000000007992 */ /* 0x0007ec0000008000 */
[----:B---3--:R-:W3:Y:S01]  /*5e30*/  FENCE.VIEW.ASYNC.S ;  /* 0x00000000000073c6 */ /* 0x008ee20000000000 */
[----:B------:R-:W-:Y:S09]  /*5e40*/  UPRMT UR4, URZ, 0x654, UR4 ;  /* 0x00000654ff047896 */ /* 0x000ff20008000004 */
[----:B---3--:R-:W-:Y:S01]  /*5e50*/  SYNCS.ARRIVE.TRANS64.RED.A1T0 RZ, [UR4], RZ ;  /* 0x000000ffffff79a7 */ /* 0x008fe20008100404 */
[----:B------:R-:W5:Y:S01]  /*5e60*/  LDL R2, [R2] ;  /* 0x0000000002027983 */ /* 0x000f620000100800 */
[----:B--2---:R-:W-:Y:S11]  /*5e70*/  LOP3.LUT P0, RZ, R82, 0x1, RZ, 0xc0, !PT ;  /* 0x0000000152ff7812 */ /* 0x004ff6000780c0ff */
[----:B------:R-:W-:Y:S02]  /*5e80*/  @!UPT UIADD3 URZ, UPT, UPT, URZ, URZ, URZ ;  /* 0x000000fffffff290 */ /* 0x000fe4000fffe0ff */
[----:B------:R-:W-:Y:S01]  /*5e90*/  VOTEU.ANY UP0, P0 ;  /* 0x0000000000ff7886 */ /* 0x000fe20000000100 */
[----:B------:R-:W-:Y:S11]  /*5ea0*/  PLOP3.LUT P0, PT, PT, PT, UP0, 0x80, 0x8 ;  /* 0x000000000008781c */ /* 0x000ff60003f0f008 */
[----:B------:R-:W-:Y:S02]  /*5eb0*/  @!UPT UIADD3 URZ, UPT, UPT, URZ, URZ, URZ ;  /* 0x000000fffffff290 */ /* 0x000fe4000fffe0ff */
[----:B-1----:R-:W-:Y:S02]  /*5ec0*/  @P0 MOV R3, R80 ;  /* 0x0000005000030202 */ /* 0x002fe40000000f00 */
[----:B------:R-:W-:Y:S02]  /*5ed0*/  @P0 LOP3.LUT R0, R81, 0xffff, RZ, 0xc0, !PT ;  /* 0x0000ffff51000812 */ /* 0x000fe400078ec0ff */
[----:B------:R-:W-:Y:S02]  /*5ee0*/  @P0 R2UR UR5, R3 ;  /* 0x00000000030502ca */ /* 0x000fe400000e0000 */
[----:B------:R-:W-:Y:S01]  /*5ef0*/  @P0 R2UR UR4, R0 ;  /* 0x00000000000402ca */ /* 0x000fe200000e0000 */
[----:B------:R-:W-:Y:S05]  /*5f00*/  IMAD.U32 R0, RZ, RZ, UR52 ;  /* 0x00000034ff007e24 */ /* 0x000fea000f8e00ff */
[----:B------:R-:W-:Y:S05]  /*5f10*/  IABS R3, R0 ;  /* 0x0000000000037213 */ /* 0x000fea0000000000 */
[----:B------:R-:W-:Y:S02]  /*5f20*/  @UP0 UMOV UR37, UR5 ;  /* 0x0000000500250c82 */ /* 0x000fe40008000000 */
[----:B------:R-:W-:Y:S01]  /*5f30*/  @UP0 UMOV UR36, UR4 ;  /* 0x0000000400240c82 */ /* 0x000fe20008000000 */
[----:B------:R-:W-:Y:S05]  /*5f40*/  BRA.U !UP1, `(.L_x_86) ;  /* 0x0000000109cc7547 */ /* 0x000fea000b800000 */
[----:B------:R-:W1:Y:S01]  /*5f50*/  LDCU UR9, c[0x0][0xb20] ;  /* 0x00016400ff0977ac */ /* 0x000e620008000800 */
[----:B------:R-:W-:Y:S02]  /*5f60*/  UIMAD.WIDE.U32 UR4, UR55, UR59, URZ ;  /* 0x0000003b370472a5 */ /* 0x000fe4000f8e00ff */
[----:B------:R-:W-:Y:S02]  /*5f70*/  UIMAD.WIDE.U32 UR6, UR60, UR56, URZ ;  /* 0x000000383c0672a5 */ /* 0x000fe4000f8e00ff */
[----:B------:R-:W-:Y:S02]  /*5f80*/  UIMAD.WIDE.U32 UR10, UR36, UR59, URZ ;  /* 0x0000003b240a72a5 */ /* 0x000fe4000f8e00ff */
[----:B------:R-:W-:Y:S02]  /*5f90*/  UISETP.NE.AND UP0, UPT, UR58, 0x1, UPT ;  /* 0x000000013a00788c */ /* 0x000fe4000bf05270 */
[----:B------:R-:W-:Y:S02]  /*5fa0*/  UISETP.NE.AND UP1, UPT, UR45, 0x1, UPT ;  /* 0x000000012d00788c */ /* 0x000fe4000bf25270 */
[----:B------:R-:W-:Y:S02]  /*5fb0*/  UISETP.NE.AND UP2, UPT, UR39, 0x1, UPT ;  /* 0x000000012700788c */ /* 0x000fe4000bf45270 */
[----:B------:R-:W-:Y:S01]  /*5fc0*/  UIMAD.WIDE.U32 UR12, UR37, UR56, URZ ;  /* 0x00000038250c72a5 */ /* 0x000fe2000f8e00ff */
[----:B------:R-:W-:Y:S01]  /*5fd0*/  UMOV UR4, UR5 ;  /* 0x0000000500047c82 */ /* 0x000fe20008000000 */
[----:B------:R-:W-:Y:S01]  /*5fe0*/  UMOV UR6, UR11 ;  /* 0x0000000b00067c82 */ /* 0x000fe20008000000 */
[----:B-1----:R-:W-:Y:S03]  /*5ff0*/  USHF.R.U32.HI UR8, URZ, UR9, UR4 ;  /* 0x00000009ff087299 */ /* 0x002fe60008011604 */
[----:B------:R-:W-:Y:S02]  /*6000*/  UMOV UR4, UR7 ;  /* 0x0000000700047c82 */ /* 0x000fe40008000000 */
[----:B------:R-:W-:Y:S02]  /*6010*/  USHF.R.U32.HI UR5, URZ, UR57, UR4 ;  /* 0x00000039ff057299 */ /* 0x000fe40008011604 */
[----:B------:R-:W-:Y:S02]  /*6020*/  USEL UR4, UR55, UR8, !UP0 ;  /* 0x0000000837047287 */ /* 0x000fe4000c000000 */
[----:B------:R-:W-:Y:S02]  /*6030*/  USHF.R.U32.HI UR8, URZ, UR9, UR6 ;  /* 0x00000009ff087299 */ /* 0x000fe40008011606 */
[----:B------:R-:W-:Y:S02]  /*6040*/  UIMAD.WIDE.U32 UR6, UR4, UR46, URZ ;  /* 0x0000002e040672a5 */ /* 0x000fe4000f8e00ff */
[----:B------:R-:W-:Y:S02]  /*6050*/  USEL UR9, UR60, UR5, !UP1 ;  /* 0x000000053c097287 */ /* 0x000fe4000c800000 */
[----:B------:R-:W-:Y:S02]  /*6060*/  USEL UR8, UR36, UR8, !UP0 ;  /* 0x0000000824087287 */ /* 0x000fe4000c000000 */
[----:B------:R-:W-:Y:S01]  /*6070*/  UIMAD.WIDE.U32 UR10, UR9, UR46, URZ ;  /* 0x0000002e090a72a5 */ /* 0x000fe2000f8e00ff */
[----:B------:R-:W-:Y:S01]  /*6080*/  UMOV UR6, UR7 ;  /* 0x0000000700067c82 */ /* 0x000fe20008000000 */
[----:B------:R-:W-:Y:S01]  /*6090*/  UMOV UR5, UR13 ;  /* 0x0000000d00057c82 */ /* 0x000fe20008000000 */
[----:B------:R-:W-:Y:S02]  /*60a0*/  @UP2 USHF.R.U32.HI UR4, URZ, UR47, UR6 ;  /* 0x0000002fff042299 */ /* 0x000fe40008011606 */
[----:B------:R-:W-:Y:S02]  /*60b0*/  USHF.R.U32.HI UR5, URZ, UR57, UR5 ;  /* 0x00000039ff057299 */ /* 0x000fe40008011605 */
[----:B------:R-:W-:Y:S02]  /*60c0*/  UIMAD UR4, UR39, UR4, URZ ;  /* 0x00000004270472a4 */ /* 0x000fe4000f8e02ff */
[----:B------:R-:W-:Y:S02]  /*60d0*/  USEL UR5, UR37, UR5, !UP1 ;  /* 0x0000000525057287 */ /* 0x000fe4000c800000 */
[----:B------:R-:W-:Y:S01]  /*60e0*/  UISETP.GE.AND UP0, UPT, UR8, UR4, UPT ;  /* 0x000000040800728c */ /* 0x000fe2000bf06270 */
[----:B------:R-:W-:Y:S01]  /*60f0*/  UMOV UR6, UR11 ;  /* 0x0000000b00067c82 */ /* 0x000fe20008000000 */
[----:B------:R-:W-:Y:S02]  /*6100*/  UIMAD.WIDE.U32 UR10, UR8, UR46, URZ ;  /* 0x0000002e080a72a5 */ /* 0x000fe4000f8e00ff */
[----:B------:R-:W-:Y:S04]  /*6110*/  @UP2 USHF.R.U32.HI UR9, URZ, UR47, UR6 ;  /* 0x0000002fff092299 */ /* 0x000fe80008011606 */
[----:B------:R-:W-:Y:S01]  /*6120*/  UIMAD UR6, UR39, UR9, URZ ;  /* 0x00000009270672a4 */ /* 0x000fe2000f8e02ff */
[----:B------:R-:W-:Y:S03]  /*6130*/  UMOV UR4, UR11 ;  /* 0x0000000b00047c82 */ /* 0x000fe60008000000 */
[----:B------:R-:W-:Y:S02]  /*6140*/  UISETP.GE.OR UP0, UPT, UR5, UR6, UP0 ;  /* 0x000000060500728c */ /* 0x000fe40008706670 */
[----:B------:R-:W-:Y:S02]  /*6150*/  USHF.R.U32.HI UR4, URZ, UR47, UR4 ;  /* 0x0000002fff047299 */ /* 0x000fe40008011604 */
[----:B------:R-:W-:Y:S02]  /*6160*/  UIMAD.WIDE.U32 UR6, UR5, UR46, URZ ;  /* 0x0000002e050672a5 */ /* 0x000fe4000f8e00ff */
[----:B------:R-:W-:Y:S02]  /*6170*/  USEL UR11, UR8, UR4, !UP2 ;  /* 0x00000004080b7287 */ /* 0x000fe4000d000000 */
[----:B------:R-:W-:Y:S02]  /*6180*/  UIADD3 UR6, UPT, UPT, -UR5, URZ, URZ ;  /* 0x000000ff05067290 */ /* 0x000fe4000fffe1ff */
[----:B------:R-:W-:Y:S02]  /*6190*/  UIADD3 UR10, UPT, UPT, -UR11, URZ, URZ ;  /* 0x000000ff0b0a7290 */ /* 0x000fe4000fffe1ff */
[----:B------:R-:W-:Y:S02]  /*61a0*/  UIMAD UR6, UR45, UR6, UR37 ;  /* 0x000000062d0672a4 */ /* 0x000fe4000f8e0225 */
[----:B------:R-:W-:Y:S01]  /*61b0*/  UIMAD UR10, UR39, UR10, UR8 ;  /* 0x0000000a270a72a4 */ /* 0x000fe2000f8e0208 */
[----:B------:R-:W-:Y:S01]  /*61c0*/  @!UP0 UMOV UR4, UR7 ;  /* 0x0000000700048c82 */ /* 0x000fe20008000000 */
[----:B------:R-:W-:Y:S02]  /*61d0*/  UIADD3 UR7, UPT, UPT, -UR8, URZ, URZ ;  /* 0x000000ff08077290 */ /* 0x000fe4000fffe1ff */
[----:B------:R-:W-:Y:S04]  /*61e0*/  @!UP0 USHF.R.U32.HI UR4, URZ, UR47, UR4 ;  /* 0x0000002fff048299 */ /* 0x000fe80008011604 */
[----:B------:R-:W-:Y:S04]  /*61f0*/  @!UP0 USEL UR4, UR5, UR4, !UP2 ;  /* 0x0000000405048287 */ /* 0x000fe8000d000000 */
[----:B------:R-:W-:Y:S02]  /*6200*/  @!UP0 UIMAD UR9, UR9, UR10, UR4 ;  /* 0x0000000a090982a4 */ /* 0x000fe4000f8e0204 */
[----:B------:R-:W-:Y:S02]  /*6210*/  @!UP0 UIADD3 UR10, UPT, UPT, UR11, -UR4, URZ ;  /* 0x800000040b0a8290 */ /* 0x000fe4000fffe0ff */
[----:B------:R-:W-:Y:S02]  /*6220*/  UIMAD UR4, UR58, UR7, UR36 ;  /* 0x000000073a0472a4 */ /* 0x000fe4000f8e0224 */
[----:B------:R-:W-:Y:S03]  /*6230*/  @!UP0 UIMAD UR8, UR10, UR39, UR5 ;  /* 0x000000270a0882a4 */ /* 0x000fe6000f8e0205 */
[----:B------:R-:W-:Y:S02]  /*6240*/  @!UP0 UMOV UR5, UR9 ;  /* 0x0000000900058c82 */ /* 0x000fe40008000000 */
[----:B------:R-:W-:Y:S02]  /*6250*/  UIMAD UR37, UR5, UR45, UR6 ;  /* 0x0000002d052572a4 */ /* 0x000fe4000f8e0206 */
[----:B------:R-:W-:Y:S11]  /*6260*/  UIMAD UR36, UR8, UR58, UR4 ;  /* 0x0000003a082472a4 */ /* 0x000ff6000f8e0204 */
[----:B------:R-:W-:Y:S01]  /*6270*/  @!UPT UIADD3 URZ, UPT, UPT, URZ, URZ, URZ ;  /* 0x000000fffffff290 */ /* 0x000fe2000fffe0ff */
.L_x_86:
[----:B------:R-:W-:Y:S01]  /*6280*/  UISETP.NE.AND UP4, UPT, UR61, URZ, UPT ;  /* 0x000000ff3d00728c */ /* 0x000fe2000bf85270 */
[----:B------:R-:W-:Y:S01]  /*6290*/  R2UR UR6, R3 ;  /* 0x00000000030672ca */ /* 0x000fe200000e0000 */
[----:B------:R-:W-:Y:S01]  /*62a0*/  UIADD3 UR11, UPT, UPT, UR50, 0x200, URZ ;  /* 0x00000200320b7890 */ /* 0x000fe2000fffe0ff */
[----:B------:R-:W-:Y:S01]  /*62b0*/  IABS R0, R0 ;  /* 0x0000000000007213 */ /* 0x000fe20000000000 */
[----:B------:R-:W-:Y:S01]  /*62c0*/  USHF.L.U32 UR42, UR27, 0x7, URZ ;  /* 0x000000071b2a7899 */ /* 0x000fe200080006ff */
[----:B------:R-:W-:Y:S03]  /*62d0*/  @P0 SHF.R.U32.HI R103, RZ, 0x10, R81 ;  /* 0x00000010ff670819 */ /* 0x000fe60000011651 */
[----:B------:R-:W-:Y:S05]  /*62e0*/  IMAD.MOV R0, RZ, RZ, -R0 ;  /* 0x000000ffff007224 */ /* 0x000fea00078e0a00 */
[----:B------:R-:W-:Y:S01]  /*62f0*/  R2UR UR9, R0 ;  /* 0x00000000000972ca */ /* 0x000fe200000e0000 */
[----:B------:R-:W1:Y:S10]  /*6300*/  I2F.RP R5, UR6 ;  /* 0x0000000600057d06 */ /* 0x000e740008209400 */
[----:B-1----:R-:W1:Y:S02]  /*6310*/  MUFU.RCP R3, R5 ;  /* 0x0000000500037308 */ /* 0x002e640000001000 */
[----:B-1----:R-:W-:Y:S08]  /*6320*/  VIADD R4, R3, 0xffffffe ;  /* 0x0ffffffe03047836 */ /* 0x002ff00000000000 */
[----:B------:R-:W1:Y:S02]  /*6330*/  F2I.FTZ.U32.TRUNC.NTZ R3, R4 ;  /* 0x0000000400037305 */ /* 0x000e64000021f000 */
[----:B-1----:R-:W-:Y:S01]  /*6340*/  R2UR UR5, R3 ;  /* 0x00000000030572ca */ /* 0x002fe200000e0000 */
[----:B------:R-:W-:Y:S05]  /*6350*/  IMAD.U32 R3, RZ, RZ, UR23 ;  /* 0x00000017ff037e24 */ /* 0x000fea000f8e00ff */
[----:B------:R-:W-:Y:S04]  /*6360*/  IABS R3, R3 ;  /* 0x0000000300037213 */ /* 0x000fe80000000000 */
[----:B------:R-:W-:Y:S01]  /*6370*/  R2UR UR8, R3 ;  /* 0x00000000030872ca */ /* 0x000fe200000e0000 */
[----:B------:R-:W-:Y:S02]  /*6380*/  IMAD.U32 R3, RZ, RZ, UR61 ;  /* 0x0000003dff037e24 */ /* 0x000fe4000f8e00ff */
[----:B------:R-:W-:Y:S03]  /*6390*/  UIADD3 UR4, UPT, UPT, URZ, -UR5, URZ ;  /* 0x80000005ff047290 */ /* 0x000fe6000fffe0ff */
[----:B------:R-:W-:Y:S01]  /*63a0*/  IABS R5, R3 ;  /* 0x0000000300057213 */ /* 0x000fe20000000000 */
[----:B------:R-:W-:Y:S03]  /*63b0*/  UIMAD UR7, UR4, UR6, URZ ;  /* 0x00000006040772a4 */ /* 0x000fe6000f8e02ff */
[----:B------:R-:W-:Y:S01]  /*63c0*/  UMOV UR4, URZ ;  /* 0x000000ff00047c82 */ /* 0x000fe20008000000 */
[----:B------:R-:W1:Y:S01]  /*63d0*/  I2F.RP R0, R5 ;  /* 0x0000000500007306 */ /* 0x000e620000209400 */
[----:B------:R-:W-:Y:S07]  /*63e0*/  UIMAD.WIDE.U32 UR4, UR5, UR7, UR4 ;  /* 0x00000007050472a5 */ /* 0x000fee000f8e0004 */
[----:B------:R-:W-:Y:S02]  /*63f0*/  UMOV UR4, UR5 ;  /* 0x0000000500047c82 */ /* 0x000fe40008000000 */
[----:B------:R-:W-:Y:S01]  /*6400*/  UIMAD.WIDE.U32 UR4, UR4, UR8, URZ ;  /* 0x00000008040472a5 */ /* 0x000fe2000f8e00ff */
[----:B-1----:R-:W1:Y:S06]  /*6410*/  MUFU.RCP R0, R0 ;  /* 0x0000000000007308 */ /* 0x002e6c0000001000 */
[----:B------:R-:W-:Y:S02]  /*6420*/  UMOV UR43, UR5 ;  /* 0x00000005002b7c82 */ /* 0x000fe40008000000 */
[----:B------:R-:W-:Y:S04]  /*6430*/  UIMAD UR4, UR43, UR9, UR8 ;  /* 0x000000092b0472a4 */ /* 0x000fe8000f8e0208 */
[----:B------:R-:W-:Y:S01]  /*6440*/  UISETP.GT.U32.AND UP0, UPT, UR6, UR4, UPT ;  /* 0x000000040600728c */ /* 0x000fe2000bf04070 */
[----:B-1----:R-:W-:Y:S10]  /*6450*/  IADD3 R6, PT, PT, R0, 0xffffffe, RZ ;  /* 0x0ffffffe00067810 */ /* 0x002ff40007ffe0ff */
[----:B------:R-:W-:Y:S02]  /*6460*/  @!UP0 UIADD3 UR4, UPT, UPT, UR4, -UR6, URZ ;  /* 0x8000000604048290 */ /* 0x000fe4000fffe0ff */
[----:B------:R-:W-:Y:S01]  /*6470*/  @!UP0 UIADD3 UR43, UPT, UPT, UR43, 0x1, URZ ;  /* 0x000000012b2b8890 */ /* 0x000fe2000fffe0ff */
[----:B------:R1:W2:Y:S01]  /*6480*/  F2I.FTZ.U32.TRUNC.NTZ R7, R6 ;  /* 0x0000000600077305 */ /* 0x0002a2000021f000 */
[----:B------:R-:W-:Y:S02]  /*6490*/  UISETP.GE.U32.AND UP2, UPT, UR4, UR6, UPT ;  /* 0x000000060400728c */ /* 0x000fe4000bf46070 */
[----:B------:R-:W-:Y:S02]  /*64a0*/  ULOP3.LUT UR4, UR23, UR52, URZ, 0x3c, !UPT ;  /* 0x0000003417047292 */ /* 0x000fe4000f8e3cff */
[----:B------:R-:W-:Y:S02]  /*64b0*/  UISETP.NE.AND UP0, UPT, UR52, URZ, UPT ;  /* 0x000000ff3400728c */ /* 0x000fe4000bf05270 */
[----:B------:R-:W-:Y:S05]  /*64c0*/  UISETP.GE.AND UP1, UPT, UR4, URZ, UPT ;  /* 0x000000ff0400728c */ /* 0x000fea000bf26270 */
[----:B------:R-:W-:Y:S01]  /*64d0*/  @UP2 UIADD3 UR43, UPT, UPT, UR43, 0x1, URZ ;  /* 0x000000012b2b2890 */ /* 0x000fe2000fffe0ff */
[----:B-1----:R-:W-:Y:S02]  /*64e0*/  HFMA2 R6, -RZ, RZ, 0, 0 ;  /* 0x00000000ff067431 */ /* 0x002fe400000001ff */
[--C-:B--2---:R-:W-:Y:S03]  /*64f0*/  IMAD.MOV R4, RZ, RZ, -R7.reuse ;  /* 0x000000ffff047224 */ /* 0x104fe600078e0a07 */
[----:B------:R-:W-:Y:S02]  /*6500*/  @!UP1 UIADD3 UR43, UPT, UPT, -UR43, URZ, URZ ;  /* 0x000000ff2b2b9290 */ /* 0x000fe4000fffe1ff */
[----:B------:R-:W-:Y:S01]  /*6510*/  @!UP0 ULOP3.LUT UR43, URZ, UR52, URZ, 0x33, !UPT ;  /* 0x00000034ff2b8292 */ /* 0x000fe2000f8e33ff */
[----:B------:R-:W-:Y:S01]  /*6520*/  IMAD R3, R4, R5, RZ ;  /* 0x0000000504037224 */ /* 0x000fe200078e02ff */
[----:B------:R-:W-:Y:S02]  /*6530*/  UISETP.NE.AND UP0, UPT, UR38, 0x1, UPT ;  /* 0x000000012600788c */ /* 0x000fe4000bf05270 */
[----:B------:R-:W-:Y:S01]  /*6540*/  ULOP3.LUT UR4, UR43, UR61, URZ, 0x3c, !UPT ;  /* 0x0000003d2b047292 */ /* 0x000fe2000f8e3cff */
[----:B------:R-:W-:Y:S03]  /*6550*/  IMAD.HI.U32 R7, R7, R3, R6 ;  /* 0x0000000307077227 */ /* 0x000fe600078e0006 */
[----:B------:R-:W-:Y:S01]  /*6560*/  UISETP.GE.AND UP3, UPT, UR4, URZ, UPT ;  /* 0x000000ff0400728c */ /* 0x000fe2000bf66270 */
[----:B------:R-:W-:Y:S04]  /*6570*/  IMAD.U32 R0, RZ, RZ, UR43 ;  /* 0x0000002bff007e24 */ /* 0x000fe8000f8e00ff */
[----:B------:R-:W1:Y:S01]  /*6580*/  @!UP0 LDCU.128 UR12, c[0x0][0xb10] ;  /* 0x00016200ff0c87ac */ /* 0x000e620008000c00 */
[----:B------:R-:W-:Y:S05]  /*6590*/  IABS R0, R0 ;  /* 0x0000000000007213 */ /* 0x000fea0000000000 */
[----:B------:R-:W-:Y:S01]  /*65a0*/  IMAD.HI.U32 R7, R7, R0, RZ ;  /* 0x0000000007077227 */ /* 0x000fe200078e00ff */
[----:B------:R-:W2:Y:S03]  /*65b0*/  @!UP0 LDCU UR5, c[0x0][0xb0c] ;  /* 0x00016180ff0587ac */ /* 0x000ea60008000800 */
[----:B------:R-:W-:Y:S01]  /*65c0*/  IMAD.MOV R3, RZ, RZ, -R7 ;  /* 0x000000ffff037224 */ /* 0x000fe200078e0a07 */
[----:B------:R-:W3:Y:S03]  /*65d0*/  @!UP0 LDCU UR10, c[0x0][0xb20] ;  /* 0x00016400ff0a87ac */ /* 0x000ee60008000800 */
[C---:B------:R-:W-:Y:S01]  /*65e0*/  IMAD R0, R5.reuse, R3, R0 ;  /* 0x0000000305007224 */ /* 0x040fe200078e0200 */
[----:B-1----:R-:W-:Y:S04]  /*65f0*/  UIMAD.WIDE.U32 UR6, UR37, UR12, URZ ;  /* 0x0000000c250672a5 */ /* 0x002fe8000f8e00ff */
[----:B------:R-:W-:Y:S01]  /*6600*/  ISETP.GT.U32.AND P1, PT, R5, R0, PT ;  /* 0x000000000500720c */ /* 0x000fe20003f24070 */
[----:B------:R-:W-:Y:S02]  /*6610*/  UIMAD.WIDE.U32 UR8, UR36, UR15, URZ ;  /* 0x0000000f240872a5 */ /* 0x000fe4000f8e00ff */
[----:B------:R-:W-:Y:S01]  /*6620*/  @!UP0 UISETP.NE.AND UP1, UPT, UR14, 0x1, UPT ;  /* 0x000000010e00888c */ /* 0x000fe2000bf25270 */
[----:B------:R-:W-:Y:S01]  /*6630*/  @!UP0 UMOV UR6, UR7 ;  /* 0x0000000700068c82 */ /* 0x000fe20008000000 */
[----:B--2---:R-:W-:Y:S02]  /*6640*/  @!UP0 UISETP.NE.AND UP2, UPT, UR5, 0x1, UPT ;  /* 0x000000010500888c */ /* 0x004fe4000bf45270 */
[----:B------:R-:W-:Y:S01]  /*6650*/  @!UP0 USHF.R.U32.HI UR6, URZ, UR13, UR6 ;  /* 0x0000000dff068299 */ /* 0x000fe20008011606 */
[----:B------:R-:W-:Y:S02]  /*6660*/  @!UP0 UMOV UR4, UR9 ;  /* 0x0000000900048c82 */ /* 0x000fe40008000000 */
[----:B---3--:R-:W-:Y:S03]  /*6670*/  @!UP0 USHF.R.U32.HI UR4, URZ, UR10, UR4 ;  /* 0x0000000aff048299 */ /* 0x008fe60008011604 */
[----:B------:R-:W-:Y:S01]  /*6680*/  @!P1 IMAD.IADD R0, R0, 0x1, -R5 ;  /* 0x0000000100009824 */ /* 0x000fe200078e0a05 */
[----:B------:R-:W-:Y:S01]  /*6690*/  @!UP0 USEL UR7, UR37, UR6, !UP2 ;  /* 0x0000000625078287 */ /* 0x000fe2000d000000 */
[----:B------:R-:W-:Y:S01]  /*66a0*/  @!P1 IADD3 R7, PT, PT, R7, 0x1, RZ ;  /* 0x0000000107079810 */ /* 0x000fe20007ffe0ff */
[----:B------:R-:W-:Y:S02]  /*66b0*/  @!UP0 USEL UR6, UR36, UR4, !UP1 ;  /* 0x0000000424068287 */ /* 0x000fe4000c800000 */
[----:B------:R-:W-:Y:S02]  /*66c0*/  ISETP.GE.U32.AND P2, PT, R0, R5, PT ;  /* 0x000000050000720c */ /* 0x000fe40003f46070 */
[----:B------:R-:W-:Y:S02]  /*66d0*/  @!UP0 UIADD3 UR4, UPT, UPT, -UR7, UR6, URZ ;  /* 0x0000000607048290 */ /* 0x000fe4000fffe1ff */
[----:B------:R-:W-:Y:S02]  /*66e0*/  @!UP0 UIADD3 UR6, UPT, UPT, UR7, -UR6, URZ ;  /* 0x8000000607068290 */ /* 0x000fe4000fffe0ff */
[----:B------:R-:W-:Y:S02]  /*66f0*/  @!UP0 UIMAD UR37, UR4, UR5, UR37 ;  /* 0x00000005042582a4 */ /* 0x000fe4000f8e0225 */
[----:B------:R-:W-:Y:S02]  /*6700*/  @!UP0 UIMAD UR36, UR6, UR14, UR36 ;  /* 0x0000000e062482a4 */ /* 0x000fe4000f8e0224 */
[----:B------:R-:W-:Y:S02]  /*6710*/  ULOP3.LUT UP0, URZ, UR11, 0x1b0, URZ, 0xc0, !UPT ;  /* 0x000001b00bff7892 */ /* 0x000fe4000f80c0ff */
[----:B------:R-:W-:Y:S01]  /*6720*/  UIADD3 UR4, UPT, UPT, -UR43, URZ, URZ ;  /* 0x000000ff2b047290 */ /* 0x000fe2000fffe1ff */
[----:B------:R-:W-:Y:S03]  /*6730*/  @P2 VIADD R7, R7, 0x1 ;  /* 0x0000000107072836 */ /* 0x000fe60000000000 */
[----:B------:R-:W-:Y:S02]  /*6740*/  UIMAD UR5, UR52, UR4, UR23 ;  /* 0x00000004340572a4 */ /* 0x000fe4000f8e0217 */
[----:B------:R-:W-:Y:S02]  /*6750*/  R2UR UR44, R7 ;  /* 0x00000000072c72ca */ /* 0x000fe400000e0000 */
[----:B------:R-:W-:Y:S11]  /*6760*/  USHF.L.U32 UR51, UR5, 0x6, URZ ;  /* 0x0000000605337899 */ /* 0x000ff600080006ff */
[----:B------:R-:W-:Y:S02]  /*6770*/  @!UP3 UIADD3 UR44, UPT, UPT, -UR44, URZ, URZ ;  /* 0x000000ff2c2cb290 */ /* 0x000fe4000fffe1ff */
[----:B------:R-:W-:Y:S04]  /*6780*/  @!UP4 ULOP3.LUT UR44, URZ, UR61, URZ, 0x33, !UPT ;  /* 0x0000003dff2cc292 */ /* 0x000fe8000f8e33ff */
[----:B------:R-:W-:Y:S04]  /*6790*/  UIADD3 UR4, UPT, UPT, -UR44, URZ, URZ ;  /* 0x000000ff2c047290 */ /* 0x000fe8000fffe1ff */
[----:B------:R-:W-:Y:S01]  /*67a0*/  UIMAD UR43, UR61, UR4, UR43 ;  /* 0x000000043d2b72a4 */ /* 0x000fe2000f8e022b */
[----:B------:R-:W-:Y:S11]  /*67b0*/  BRA.U !UP0, `(.L_x_87) ;  /* 0x00000001087c7547 */ /* 0x000ff6000b800000 */
[----:B------:R-:W1:Y:S01]  /*67c0*/  LDCU.64 UR8, c[0x4][0x80] ;  /* 0x01001000ff0877ac */ /* 0x000e620008000a00 */
[----:B------:R-:W-:Y:S01]  /*67d0*/  MOV R16, 0x0 ;  /* 0x0000000000107802 */ /* 0x000fe20000000f00 */
[----:B------:R-:W-:Y:S01]  /*67e0*/  IMAD.MOV.U32 R8, RZ, RZ, 0x70 ;  /* 0x00000070ff087424 */ /* 0x000fe200078e00ff */
[----:B------:R-:W-:Y:S01]  /*67f0*/  MOV R12, 0x1 ;  /* 0x00000001000c7802 */ /* 0x000fe20000000f00 */
[----:B------:R-:W-:Y:S01]  /*6800*/  IMAD.MOV.U32 R13, RZ, RZ, RZ ;  /* 0x000000ffff0d7224 */ /* 0x000fe200078e00ff */
[----:B------:R2:W3:Y:S01]  /*6810*/  LDC.64 R14, c[0x4][R16] ;  /* 0x01000000100e7b82 */ /* 0x0004e20000000a00 */
[----:B------:R-:W4:Y:S01]  /*6820*/  LDCU.64 UR6, c[0x4][0x88] ;  /* 0x01001100ff0677ac */ /* 0x000f220008000a00 */
[----:B------:R-:W4:Y:S01]  /*6830*/  LDCU.64 UR4, c[0x4][0x8] ;  /* 0x01000100ff0477ac */ /* 0x000f220008000a00 */
[----:B-1----:R-:W-:Y:S01]  /*6840*/  MOV R5, UR9 ;  /* 0x0000000900057c02 */ /* 0x002fe20008000f00 */
[----:B------:R-:W-:Y:S01]  /*6850*/  IMAD.U32 R4, RZ, RZ, UR8 ;  /* 0x00000008ff047e24 */ /* 0x000fe2000f8e00ff */
[----:B----4-:R-:W-:Y:S01]  /*6860*/  MOV R7, UR7 ;  /* 0x0000000700077c02 */ /* 0x010fe20008000f00 */
[----:B------:R-:W-:Y:S01]  /*6870*/  IMAD.U32 R6, RZ, RZ, UR6 ;  /* 0x00000006ff067e24 */ /* 0x000fe2000f8e00ff */
[----:B------:R-:W-:Y:S01]  /*6880*/  MOV R11, UR5 ;  /* 0x00000005000b7c02 */ /* 0x000fe20008000f00 */
[----:B------:R-:W-:Y:S02]  /*6890*/  IMAD.U32 R10, RZ, RZ, UR4 ;  /* 0x00000004ff0a7e24 */ /* 0x000fe4000f8e00ff */
[----:B------:R-:W-:Y:S07]  /*68a0*/  LEPC R20, `(.L_x_88) ;  /* 0x000000001014794e */ /* 0x000fee0000000000 */
[----:B--23-5:R-:W-:Y:S05]  /*68b0*/  CALL.ABS.NOINC R14 ;  /* 0x000000000e007343 */ /* 0x02cfea0003c00000 */
.L_x_88:
[----:B------:R-:W1:Y:S01]  /*68c0*/  LDCU.64 UR8, c[0x4][0x80] ;  /* 0x01001000ff0877ac */ /* 0x000e620008000a00 */
[----:B------:R2:W3:Y:S01]  /*68d0*/  LDC.64 R14, c[0x4][R16] ;  /* 0x01000000100e7b82 */ /* 0x0004e20000000a00 */
[----:B------:R-:W-:Y:S02]  /*68e0*/  HFMA2 R12, -RZ, RZ, 0, 5.9604644775390625e-08 ;  /* 0x00000001ff0c7431 */ /* 0x000fe400000001ff */
[----:B------:R-:W-:Y:S02]  /*68f0*/  IMAD.MOV.U32 R8, RZ, RZ, 0x70 ;  /* 0x00000070ff087424 */ /* 0x000fe400078e00ff */
[----:B------:R-:W-:Y:S01]  /*6900*/  IMAD.MOV.U32 R13, RZ, RZ, RZ ;  /* 0x000000ffff0d7224 */ /* 0x000fe200078e00ff */
[----:B------:R-:W4:Y:S01]  /*6910*/  LDCU.64 UR6, c[0x4][0x88] ;  /* 0x01001100ff0677ac */ /* 0x000f220008000a00 */
[----:B------:R-:W5:Y:S01]  /*6920*/  LDCU.64 UR4, c[0x4][0x8] ;  /* 0x01000100ff0477ac */ /* 0x000f620008000a00 */
[----:B-1----:R-:W-:Y:S02]  /*6930*/  MOV R4, UR8 ;  /* 0x0000000800047c02 */ /* 0x002fe40008000f00 */
[----:B------:R-:W-:Y:S02]  /*6940*/  MOV R5, UR9 ;  /* 0x0000000900057c02 */ /* 0x000fe40008000f00 */
[----:B----4-:R-:W-:Y:S01]  /*6950*/  MOV R7, UR7 ;  /* 0x0000000700077c02 */ /* 0x010fe20008000f00 */
[----:B------:R-:W-:Y:S01]  /*6960*/  IMAD.U32 R6, RZ, RZ, UR6 ;  /* 0x00000006ff067e24 */ /* 0x000fe2000f8e00ff */
[----:B-----5:R-:W-:Y:S01]  /*6970*/  MOV R11, UR5 ;  /* 0x00000005000b7c02 */ /* 0x020fe20008000f00 */
[----:B--2---:R-:W-:Y:S02]  /*6980*/  IMAD.U32 R10, RZ, RZ, UR4 ;  /* 0x00000004ff0a7e24 */ /* 0x004fe4000f8e00ff */
[----:B------:R-:W-:Y:S07]  /*6990*/  LEPC R20, `(.L_x_87) ;  /* 0x000000001014794e */ /* 0x000fee0000000000 */
[----:B---3--:R-:W-:Y:S05]  /*69a0*/  CALL.ABS.NOINC R14 ;  /* 0x000000000e007343 */ /* 0x008fea0003c00000 */
.L_x_87:
[----:B------:R-:W-:Y:S01]  /*69b0*/  R2UR UR5, R97 ;  /* 0x00000000610572ca */ /* 0x000fe200000e0000 */
[----:B------:R-:W-:Y:S01]  /*69c0*/  UISETP.NE.U32.AND UP0, UPT, UR62, URZ, UPT ;  /* 0x000000ff3e00728c */ /* 0x000fe2000bf05070 */
[----:B------:R-:W-:Y:S02]  /*69d0*/  ISETP.NE.U32.AND P1, PT, R78, RZ, PT ;  /* 0x000000ff4e00720c */ /* 0x000fe40003f25070 */
[----:B------:R-:W-:Y:S01]  /*69e0*/  R2UR UR4, R96 ;  /* 0x00000000600472ca */ /* 0x000fe200000e0000 */
[----:B------:R-:W-:Y:S01]  /*69f0*/  UISETP.NE.AND.EX UP0, UPT, UR63, URZ, UPT, UP0 ;  /* 0x000000ff3f00728c */ /* 0x000fe2000bf05300 */
[----:B------:R-:W-:Y:S02]  /*6a00*/  ISETP.NE.AND.EX P1, PT, R79, RZ, PT, P1 ;  /* 0x000000ff4f00720c */ /* 0x000fe40003f25310 */
[----:B------:R-:W-:Y:S02]  /*6a10*/  ISETP.NE.AND P6, PT, R100, RZ, PT ;  /* 0x000000ff6400720c */ /* 0x000fe40003fc5270 */
[----:B------:R-:W-:Y:S03]  /*6a20*/  PLOP3.LUT P2, PT, PT, PT, PT, 0x8, 0x80 ;  /* 0x000000000080781c */ /* 0x000fe60003f4e170 */
[----:B------:R-:W-:Y:S04]  /*6a30*/  ISETP.NE.U32.AND P3, PT, RZ, UR5, PT ;  /* 0x00000005ff007c0c */ /* 0x000fe8000bf65070 */
[----:B------:R-:W-:Y:S04]  /*6a40*/  ISETP.NE.AND.EX P3, PT, RZ, UR4, PT, P3 ;  /* 0x00000004ff007c0c */ /* 0x000fe8000bf65330 */
[----:B------:R-:W-:Y:S01]  /*6a50*/  @P6 PLOP3.LUT P2, PT, P1, PT, PT, 0x80, 0x8 ;  /* 0x000000000008681c */ /* 0x000fe20000f4f070 */
[----:B------:R-:W-:Y:S01]  /*6a60*/  @!UPT UIADD3 URZ, UPT, UPT, URZ, URZ, URZ ;  /* 0x000000fffffff290 */ /* 0x000fe2000fffe0ff */
[----:B------:R-:W-:Y:S11]  /*6a70*/  @!P1 BRA `(.L_x_89) ;  /* 0x0000000000309947 */ /* 0x000ff60003800000 */
[----:B------:R-:W-:Y:S01]  /*6a80*/  ISETP.NE.U32.AND P0, PT, R76, RZ, PT ;  /* 0x000000ff4c00720c */ /* 0x000fe20003f05070 */
[----:B------:R-:W1:Y:S01]  /*6a90*/  LDCU.64 UR4, c[0x0][0x358] ;  /* 0x00006b00ff0477ac */ /* 0x000e620008000a00 */
[----:B------:R-:W-:Y:S02]  /*6aa0*/  IMAD.MOV.U32 R94, RZ, RZ, 0x1 ;  /* 0x00000001ff5e7424 */ /* 0x000fe400078e00ff */
[----:B------:R-:W-:Y:S11]  /*6ab0*/  ISETP.NE.AND.EX P0, PT, R77, RZ, PT, P0 ;  /* 0x000000ff4d00720c */ /* 0x000ff60003f05300 */
[----:B------:R-:W-:Y:S02]  /*6ac0*/  @!UPT UIADD3 URZ, UPT, UPT, URZ, URZ, URZ ;  /* 0x000000fffffff290 */ /* 0x000fe4000fffe0ff */
[----:B------:R-:W2:Y:S01]  /*6ad0*/  @P0 LDC.64 R4, c[0x0][0x888] ;  /* 0x00022200ff040b82 */ /* 0x000ea20000000a00 */
[----:B------:R-:W-:Y:S04]  /*6ae0*/  @P0 IMAD R0, R17, R78, RZ ;  /* 0x0000004e11000224 */ /* 0x000fe800078e02ff */
[----:B--2---:R-:W-:Y:S04]  /*6af0*/  @P0 IMAD.WIDE R4, R0, 0x4, R4 ;  /* 0x0000000400040825 */ /* 0x004fe800078e0204 */
[----:B------:R-:W-:Y:S01]  /*6b00*/  HFMA2 R0, -RZ, RZ, 0, 5.9604644775390625e-08 ;  /* 0x00000001ff007431 */ /* 0x000fe200000001ff */
[----:B-1---5:R1:W5:Y:S04]  /*6b10*/  @P0 LDG.E R41, desc[UR4][R4.64] ;  /* 0x0000000404290981 */ /* 0x022368000c1e1900 */
[----:B------:R-:W-:Y:S01]  /*6b20*/  @!P0 PRMT R94, R0, 0x7610, R94 ;  /* 0x00007610005e8816 */ /* 0x000fe2000000005e */
[----:B-1----:R-:W2:Y:S06]  /*6b30*/  @!P0 LDC R41, c[0x0][0x880] ;  /* 0x00022000ff298b82 */ /* 0x002eac0000000800 */
.L_x_89:
[----:B------:R-:W-:Y:S05]  /*6b40*/  BRA.U !UP0, `(.L_x_90) ;  /* 0x00000001082c7547 */ /* 0x000fea000b800000 */
[----:B------:R-:W-:Y:S02]  /*6b50*/  R2UR UR5, R99 ;  /* 0x00000000630572ca */ /* 0x000fe400000e0000 */
[----:B------:R-:W-:Y:S11]  /*6b60*/  R2UR UR4, R98 ;  /* 0x00000000620472ca */ /* 0x000ff600000e0000 */
[----:B------:R-:W-:Y:S04]  /*6b70*/  ISETP.NE.U32.AND P0, PT, RZ, UR5, PT ;  /* 0x00000005ff007c0c */ /* 0x000fe8000bf05070 */
[----:B------:R-:W-:Y:S01]  /*6b80*/  ISETP.NE.AND.EX P0, PT, RZ, UR4, PT, P0 ;  /* 0x00000004ff007c0c */ /* 0x000fe2000bf05300 */
[----:B------:R-:W1:Y:S11]  /*6b90*/  LDCU.64 UR4, c[0x0][0x358] ;  /* 0x00006b00ff0477ac */ /* 0x000e760008000a00 */
[----:B------:R-:W-:Y:S01]  /*6ba0*/  @!UPT UIADD3 URZ, UPT, UPT, URZ, URZ, URZ ;  /* 0x000000fffffff290 */ /* 0x000fe2000fffe0ff */
[----:B------:R-:W3:Y:S01]  /*6bb0*/  @P0 LDC.64 R4, c[0x0][0x8a8] ;  /* 0x00022a00ff040b82 */ /* 0x000ee20000000a00 */
[----:B------:R-:W-:Y:S04]  /*6bc0*/  @P0 IMAD R0, R17, UR62, RZ ;  /* 0x0000003e11000c24 */ /* 0x000fe8000f8e02ff */
[----:B---3--:R-:W-:Y:S05]  /*6bd0*/  @P0 IMAD.WIDE R4, R0, 0x4, R4 ;  /* 0x0000000400040825 */ /* 0x008fea00078e0204 */
[----:B-1---5:R1:W5:Y:S02]  /*6be0*/  @P0 LDG.E R38, desc[UR4][R4.64] ;  /* 0x0000000404260981 */ /* 0x022364000c1e1900 */
[----:B-1----:R-:W3:Y:S02]  /*6bf0*/  @!P0 LDC R38, c[0x0][0x8a0] ;  /* 0x00022800ff268b82 */ /* 0x002ee40000000800 */
.L_x_90:
[----:B--2--5:R-:W-:Y:S01]  /*6c00*/  FSETP.NEU.AND P0, PT, R41, RZ, PT ;  /* 0x000000ff2900720b */ /* 0x024fe20003f0d000 */
[----:B------:R-:W-:Y:S01]  /*6c10*/  IMAD.SHL.U32 R116, R46, 0x2000, RZ ;  /* 0x000020002e747824 */ /* 0x000fe200078e00ff */
[----:B------:R-:W-:Y:S01]  /*6c20*/  SEL R4, RZ, 0xffffffff, P3 ;  /* 0xffffffffff047807 */ /* 0x000fe20001800000 */
[----:B------:R-:W-:Y:S01]  /*6c30*/  IMAD.SHL.U32 R105, R102, 0x10, RZ ;  /* 0x0000001066697824 */ /* 0x000fe200078e00ff */
[----:B------:R-:W-:Y:S01]  /*6c40*/  @P6 LOP3.LUT P3, RZ, R94, 0xff, RZ, 0xc0, !PT ;  /* 0x000000ff5eff6812 */ /* 0x000fe2000786c0ff */
[----:B------:R-:W-:Y:S01]  /*6c50*/  IMAD.IADD R114, R109, 0x1, R116 ;  /* 0x000000016d727824 */ /* 0x000fe200078e0274 */
[----:B------:R-:W-:Y:S01]  /*6c60*/  @P6 SEL R111, RZ, 0xffffffff, P0 ;  /* 0xffffffffff6f6807 */ /* 0x000fe20000000000 */
[----:B------:R-:W-:Y:S01]  /*6c70*/  IMAD.SHL.U32 R104, R101, 0x10, RZ ;  /* 0x0000001065687824 */ /* 0x000fe200078e00ff */
[----:B------:R-:W-:Y:S01]  /*6c80*/  LOP3.LUT R47, R92, 0x1, RZ, 0x3c, !PT ;  /* 0x000000015c2f7812 */ /* 0x000fe200078e3cff */
[----:B------:R-:W-:Y:S01]  /*6c90*/  IMAD.IADD R113, R114, 0x1, R105 ;  /* 0x0000000172717824 */ /* 0x000fe200078e0269 */
[----:B------:R-:W-:Y:S01]  /*6ca0*/  @P2 SEL R111, R4, R111, !P3 ;  /* 0x0000006f046f2207 */ /* 0x000fe20005800000 */
[----:B------:R-:W-:Y:S01]  /*6cb0*/  BSSY B1, `(.L_x_91) ;  /* 0x0000035000017945 */ /* 0x000fe20003800000 */
[----:B------:R-:W-:Y:S01]  /*6cc0*/  LEA R0, R46, UR50, 0x3 ;  /* 0x000000322e007c11 */ /* 0x000fe2000f8e18ff */
[----:B------:R-:W-:Y:S01]  /*6cd0*/  IMAD.MOV.U32 R115, RZ, RZ, 0x1 ;  /* 0x00000001ff737424 */ /* 0x000fe200078e00ff */
[----:B------:R-:W-:Y:S01]  /*6ce0*/  @P6 LOP3.LUT R111, R111, 0x1, RZ, 0xc0, !PT ;  /* 0x000000016f6f6812 */ /* 0x000fe200078ec0ff */
[----:B------:R-:W-:Y:S01]  /*6cf0*/  IMAD.IADD R39, R37, 0x1, R2 ;  /* 0x0000000125277824 */ /* 0x000fe200078e0202 */
[----:B------:R-:W-:Y:S01]  /*6d00*/  LEA R106, R36, UR50, 0x3 ;  /* 0x00000032246a7c11 */ /* 0x000fe2000f8e18ff */
[----:B------:R-:W-:Y:S01]  /*6d10*/  IMAD.MOV.U32 R118, RZ, RZ, R46 ;  /* 0x000000ffff767224 */ /* 0x000fe200078e002e */
[----:B------:R-:W-:Y:S02]  /*6d20*/  ISETP.NE.U32.OR P5, PT, R111, 0x1, !P6 ;  /* 0x000000016f00780c */ /* 0x000fe400077a5470 */
[----:B------:R-:W-:Y:S02]  /*6d30*/  CS2R R74, SRZ ;  /* 0x00000000004a7805 */ /* 0x000fe4000001ff00 */
[----:B------:R-:W-:Y:S02]  /*6d40*/  SHF.L.U32 R3, R91, 0x1f, RZ ;  /* 0x0000001f5b037819 */ /* 0x000fe400000006ff */
[----:B------:R-:W-:Y:S02]  /*6d50*/  CS2R R72, SRZ ;  /* 0x0000000000487805 */ /* 0x000fe4000001ff00 */
[----:B------:R-:W-:Y:S02]  /*6d60*/  LOP3.LUT P2, R110, R94, 0xff, RZ, 0xc0, !PT ;  /* 0x000000ff5e6e7812 */ /* 0x000fe4000784c0ff */
[----:B------:R-:W-:Y:S02]  /*6d70*/  CS2R R66, SRZ ;  /* 0x0000000000427805 */ /* 0x000fe4000001ff00 */
[----:B------:R-:W-:Y:S02]  /*6d80*/  SEL R117, RZ, 0xffffffff, P0 ;  /* 0xffffffffff757807 */ /* 0x000fe40000000000 */
[----:B------:R-:W-:Y:S02]  /*6d90*/  CS2R R64, SRZ ;  /* 0x0000000000407805 */ /* 0x000fe4000001ff00 */
[----:B------:R-:W-:Y:S02]  /*6da0*/  CS2R R58, SRZ ;  /* 0x00000000003a7805 */ /* 0x000fe4000001ff00 */
[----:B------:R-:W-:Y:S02]  /*6db0*/  CS2R R56, SRZ ;  /* 0x0000000000387805 */ /* 0x000fe4000001ff00 */
[----:B------:R-:W-:Y:S02]  /*6dc0*/  @P1 SEL R117, R4, R117, !P2 ;  /* 0x0000007504751207 */ /* 0x000fe40005000000 */
[----:B------:R-:W-:Y:S02]  /*6dd0*/  CS2R R50, SRZ ;  /* 0x0000000000327805 */ /* 0x000fe4000001ff00 */
[----:B------:R-:W-:Y:S02]  /*6de0*/  CS2R R48, SRZ ;  /* 0x0000000000307805 */ /* 0x000fe4000001ff00 */
[----:B------:R-:W-:Y:S01]  /*6df0*/  @P5 SHF.L.U32 R5, R47, 0x1f, RZ ;  /* 0x0000001f2f055819 */ /* 0x000fe200000006ff */
[----:B------:R-:W-:Y:S01]  /*6e00*/  IMAD.IADD R112, R114, 0x1, R104 ;  /* 0x0000000172707824 */ /* 0x000fe200078e0268 */
[----:B------:R-:W-:Y:S01]  /*6e10*/  LOP3.LUT R117, R117, 0x1, RZ, 0xc0, !PT ;  /* 0x0000000175757812 */ /* 0x000fe200078ec0ff */
[----:B------:R-:W-:Y:S01]  /*6e20*/  IMAD.IADD R107, R108, 0x1, R113 ;  /* 0x000000016c6b7824 */ /* 0x000fe200078e0271 */
[----:B------:R-:W1:Y:S01]  /*6e30*/  @P5 SYNCS.PHASECHK.TRANS64.TRYWAIT P4, [R0+URZ+0x100], R5 ;  /* 0x00010005000055a7 */ /* 0x000e6200080811ff */
[----:B------:R2:W4:Y:S01]  /*6e40*/  SYNCS.PHASECHK.TRANS64.TRYWAIT P3, [R106+URZ+0x150], R3 ;  /* 0x000150036a0075a7 */ /* 0x00052200080611ff */
[----:B-1----:R-:W-:Y:S01]  /*6e50*/  @P5 SEL R115, RZ, 0x1, !P4 ;  /* 0x00000001ff735807 */ /* 0x002fe20006000000 */
[----:B--2-4-:R-:W-:Y:S06]  /*6e60*/  @!P5 BRA `(.L_x_92) ;  /* 0x000000000064d947 */ /* 0x014fec0003800000 */
[----:B------:R-:W-:Y:S01]  /*6e70*/  ISETP.NE.AND P1, PT, R115, RZ, PT ;  /* 0x000000ff7300720c */ /* 0x000fe20003f25270 */
[----:B------:R-:W-:Y:S01]  /*6e80*/  BSSY B0, `(.L_x_93) ;  /* 0x000000e000007945 */ /* 0x000fe20003800000 */
[----:B------:R-:W-:Y:S02]  /*6e90*/  ISETP.NE.U32.AND P0, PT, R117, 0x1, PT ;  /* 0x000000017500780c */ /* 0x000fe40003f05070 */
[----:B------:R-:W-:Y:S02]  /*6ea0*/  CS2R R50, SRZ ;  /* 0x0000000000327805 */ /* 0x000fe4000001ff00 */
[----:B------:R-:W-:Y:S02]  /*6eb0*/  CS2R R48, SRZ ;  /* 0x0000000000307805 */ /* 0x000fe4000001ff00 */
[----:B------:R-:W-:Y:S02]  /*6ec0*/  CS2R R58, SRZ ;  /* 0x00000000003a7805 */ /* 0x000fe4000001ff00 */
[----:B------:R-:W-:Y:S02]  /*6ed0*/  CS2R R56, SRZ ;  /* 0x0000000000387805 */ /* 0x000fe4000001ff00 */
[----:B------:R-:W-:Y:S02]  /*6ee0*/  CS2R R66, SRZ ;  /* 0x0000000000427805 */ /* 0x000fe4000001ff00 */
[----:B------:R-:W-:Y:S02]  /*6ef0*/  CS2R R64, SRZ ;  /* 0x0000000000407805 */ /* 0x000fe4000001ff00 */
[----:B------:R-:W-:Y:S02]  /*6f00*/  CS2R R74, SRZ ;  /* 0x00000000004a7805 */ /* 0x000fe4000001ff00 */
[----:B------:R-:W-:Y:S01]  /*6f10*/  CS2R R72, SRZ ;  /* 0x0000000000487805 */ /* 0x000fe2000001ff00 */
[----:B------:R-:W-:Y:S06]  /*6f20*/  @P1 BRA `(.L_x_94) ;  /* 0x00000000000c1947 */ /* 0x000fec0003800000 */
[----:B------:R-:W-:Y:S04]  /*6f30*/  SHF.L.U32 R5, R47, 0x1f, RZ ;  /* 0x0000001f2f057819 */ /* 0x000fe800000006ff */
[----:B------:R-:W1:Y:S02]  /*6f40*/  SYNCS.PHASECHK.TRANS64.TRYWAIT P1, [R0+URZ+0x100], R5 ;  /* 0x00010005000075a7 */ /* 0x000e6400080211ff */
[----:B-1----:R-:W-:Y:S05]  /*6f50*/  @!P1 BRA `(.L_x_95) ;  /* 0x0000002800289947 */ /* 0x002fea0003800000 */
.L_x_94:
[----:B------:R-:W-:Y:S05]  /*6f60*/  BSYNC B0 ;  /* 0x0000000000007941 */ /* 0x000fea0003800000 */
.L_x_93:
[----:B------:R2:W4:Y:S01]  /*6f70*/  @P0 LDS.128 R48, [R114] ;  /* 0x0000000072300984 */ /* 0x0005220000000c00 */
[----:B------:R-:W-:Y:S03]  /*6f80*/  VIADD R118, R46, 0x1 ;  /* 0x000000012e767836 */ /* 0x000fe60000000000 */
[----:B------:R2:W2:Y:S04]  /*6f90*/  @P0 LDS.128 R56, [R113+0x10] ;  /* 0x0000100071380984 */ /* 0x0004a80000000c00 */
[----:B------:R2:W2:Y:S04]  /*6fa0*/  @P0 LDS.128 R64, [R112+0x20] ;  /* 0x0000200070400984 */ /* 0x0004a80000000c00 */
[----:B------:R2:W2:Y:S01]  /*6fb0*/  @P0 LDS.128 R72, [R107+0x10] ;  /* 0x000010006b480984 */ /* 0x0004a20000000c00 */
[C---:B------:R-:W-:Y:S04]  /*6fc0*/  ISETP.NE.AND P0, PT, R118.reuse, 0x3, PT ;  /* 0x000000037600780c */ /* 0x040fe80003f05270 */
[----:B-1----:R-:W-:Y:S02]  /*6fd0*/  SEL R0, RZ, 0x1, P0 ;  /* 0x00000001ff007807 */ /* 0x002fe40000000000 */
[----:B------:R-:W-:Y:S02]  /*6fe0*/  SEL R118, R118, RZ, P0 ;  /* 0x000000ff76767207 */ /* 0x000fe40000000000 */
[----:B------:R-:W-:Y:S02]  /*6ff0*/  LOP3.LUT R47, R47, R0, RZ, 0x3c, !PT ;  /* 0x000000002f2f7212 */ /* 0x000fe400078e3cff */
.L_x_92:
[----:B------:R-:W-:Y:S05]  /*7000*/  BSYNC B1 ;  /* 0x0000000000017941 */ /* 0x000fea0003800000 */
.L_x_91:
[----:B------:R-:W-:Y:S04]  /*7010*/  SHF.R.U32.HI R0, RZ, 0x15, R39 ;  /* 0x00000015ff007819 */ /* 0x000fe80000011627 */
[----:B------:R-:W-:Y:S01]  /*7020*/  LOP3.LUT P0, RZ, R0, 0x3, R95, 0x48, !PT ;  /* 0x0000000300ff7812 */ /* 0x000fe2000780485f */
[----:B------:R-:W-:Y:S01]  /*7030*/  @!UPT UIADD3 URZ, UPT, UPT, URZ, URZ, URZ ;  /* 0x000000fffffff290 */ /* 0x000fe2000fffe0ff */
[----:B------:R-:W-:Y:S11]  /*7040*/  @P3 BRA `(.L_x_96) ;  /* 0x0000000000083947 */ /* 0x000ff60003800000 */
[----:B------:R-:W1:Y:S02]  /*7050*/  SYNCS.PHASECHK.TRANS64.TRYWAIT P1, [R106+URZ+0x150], R3 ;  /* 0x000150036a0075a7 */ /* 0x000e6400080211ff */
[----:B-1----:R-:W-:Y:S05]  /*7060*/  @!P1 BRA `(.L_x_97) ;  /* 0x0000002400f89947 */ /* 0x002fea0003800000 */
.L_x_96:
[----:B------:R-:W-:Y:S05]  /*7070*/  @!P0 BRA `(.L_x_98) ;  /* 0x0000000000408947 */ /* 0x000fea0003800000 */
[----:B------:R-:W1:Y:S01]  /*7080*/  LDCU.64 UR8, c[0x4][0x70] ;  /* 0x01000e00ff0877ac */ /* 0x000e620008000a00 */
[----:B------:R-:W-:Y:S01]  /*7090*/  MOV R3, 0x0 ;  /* 0x0000000000037802 */ /* 0x000fe20000000f00 */
[----:B------:R-:W-:Y:S02]  /*70a0*/  HFMA2 R12, -RZ, RZ, 0, 5.9604644775390625e-08 ;  /* 0x00000001ff0c7431 */ /* 0x000fe400000001ff */
[----:B------:R-:W-:Y:S02]  /*70b0*/  IMAD.MOV.U32 R8, RZ, RZ, 0x192 ;  /* 0x00000192ff087424 */ /* 0x000fe400078e00ff */
[----:B------:R-:W-:Y:S01]  /*70c0*/  IMAD.MOV.U32 R13, RZ, RZ, RZ ;  /* 0x000000ffff0d7224 */ /* 0x000fe200078e00ff */
[----:B------:R-:W5:Y:S01]  /*70d0*/  LDCU.64 UR6, c[0x4][0x78] ;  /* 0x01000f00ff0677ac */ /* 0x000f620008000a00 */
[----:B------:R-:W2:Y:S01]  /*70e0*/  LDC.64 R2, c[0x4][R3] ;  /* 0x0100000003027b82 */ /* 0x000ea20000000a00 */
[----:B------:R-:W3:Y:S01]  /*70f0*/  LDCU.64 UR4, c[0x4][0x10] ;  /* 0x01000200ff0477ac */ /* 0x000ee20008000a00 */
[----:B-1----:R-:W-:Y:S01]  /*7100*/  MOV R5, UR9 ;  /* 0x0000000900057c02 */ /* 0x002fe20008000f00 */
[----:B------:R-:W-:Y:S01]  /*7110*/  IMAD.U32 R4, RZ, RZ, UR8 ;  /* 0x00000008ff047e24 */ /* 0x000fe2000f8e00ff */
[----:B-----5:R-:W-:Y:S01]  /*7120*/  MOV R7, UR7 ;  /* 0x0000000700077c02 */ /* 0x020fe20008000f00 */
[----:B------:R-:W-:Y:S01]  /*7130*/  IMAD.U32 R6, RZ, RZ, UR6 ;  /* 0x00000006ff067e24 */ /* 0x000fe2000f8e00ff */
[----:B---3--:R-:W-:Y:S01]  /*7140*/  MOV R11, UR5 ;  /* 0x00000005000b7c02 */ /* 0x008fe20008000f00 */
[----:B------:R-:W-:Y:S02]  /*7150*/  IMAD.U32 R10, RZ, RZ, UR4 ;  /* 0x00000004ff0a7e24 */ /* 0x000fe4000f8e00ff */
[----:B------:R-:W-:Y:S07]  /*7160*/  LEPC R20, `(.L_x_98) ;  /* 0x000000001014794e */ /* 0x000fee0000000000 */
[----:B--2-4-:R-:W-:Y:S05]  /*7170*/  CALL.ABS.NOINC R2 ;  /* 0x0000000002007343 */ /* 0x014fea0003c00000 */
.L_x_98:
[----:B------:R-:W-:Y:S05]  /*7180*/  WARPSYNC.ALL ;  /* 0x0000000000007948 */ /* 0x000fea0003800000 */
[----:B------:R-:W-:Y:S01]  /*7190*/  R2UR UR4, R39 ;  /* 0x00000000270472ca */ /* 0x000fe200000e0000 */
[--C-:B----4-:R-:W-:Y:S01]  /*71a0*/  HADD2.F32 R40, -RZ, R48.reuse.H0_H0 ;  /* 0x20000030ff287230 */ /* 0x110fe20000004100 */
[----:B------:R-:W-:Y:S01]  /*71b0*/  ISETP.NE.AND P1, PT, R93, RZ, PT ;  /* 0x000000ff5d00720c */ /* 0x000fe20003f25270 */
[----:B------:R-:W-:Y:S01]  /*71c0*/  HADD2.F32 R43, -RZ, R48.H1_H1 ;  /* 0x30000030ff2b7230 */ /* 0x000fe20000004100 */
[----:B------:R-:W-:Y:S01]  /*71d0*/  BSSY.RECONVERGENT B0, `(.L_x_99) ;  /* 0x0000086000007945 */ /* 0x000fe20003800200 */
[----:B------:R-:W-:Y:S01]  /*71e0*/  HADD2.F32 R42, -RZ, R49.H0_H0 ;  /* 0x20000031ff2a7230 */ /* 0x000fe20000004100 */
[----:B------:R-:W-:Y:S01]  /*71f0*/  IADD3 R46, PT, PT, R46, 0x1, RZ ;  /* 0x000000012e2e7810 */ /* 0x000fe20007ffe0ff */
[----:B------:R-:W-:Y:S02]  /*7200*/  HADD2.F32 R45, -RZ, R51.H0_H0 ;  /* 0x20000033ff2d7230 */ /* 0x000fe40000004100 */
[----:B--2---:R-:W-:Y:S04]  /*7210*/  HADD2.F32 R44, -RZ, R75.H1_H1 ;  /* 0x3000004bff2c7230 */ /* 0x004fe80000004100 */
[----:B------:R-:W3:Y:S02]  /*7220*/  LDTM.x32 R4, tmem[UR4] ;  /* 0x00000004000479ee */ /* 0x000ee400082c0000 */
[C---:B---3--:R-:W-:Y:S01]  /*7230*/  FMUL R0, R38.reuse, R4 ;  /* 0x0000000426007220 */ /* 0x048fe20000400000 */
[C---:B------:R-:W-:Y:S01]  /*7240*/  FMUL R2, R38.reuse, R5 ;  /* 0x0000000526027220 */ /* 0x040fe20000400000 */
[C---:B------:R-:W-:Y:S01]  /*7250*/  FMUL R3, R38.reuse, R6 ;  /* 0x0000000626037220 */ /* 0x040fe20000400000 */
[C---:B------:R-:W-:Y:S01]  /*7260*/  FMUL R7, R38.reuse, R7 ;  /* 0x0000000726077220 */ /* 0x040fe20000400000 */
[C---:B------:R-:W-:Y:S01]  /*7270*/  FFMA R0, R41.reuse, R40, R0 ;  /* 0x0000002829007223 */ /* 0x040fe20000000000 */
[----:B------:R-:W-:Y:S02]  /*7280*/  HADD2.F32 R40, -RZ, R49.H1_H1 ;  /* 0x30000031ff287230 */ /* 0x000fe40000004100 */
[C---:B------:R-:W-:Y:S01]  /*7290*/  FFMA R2, R41.reuse, R43, R2 ;  /* 0x0000002b29027223 */ /* 0x040fe20000000002 */
[C---:B------:R-:W-:Y:S01]  /*72a0*/  FFMA R3, R41.reuse, R42, R3 ;  /* 0x0000002a29037223 */ /* 0x040fe20000000003 */
[--C-:B------:R-:W-:Y:S02]  /*72b0*/  HADD2.F32 R43, -RZ, R50.reuse.H0_H0 ;  /* 0x20000032ff2b7230 */ /* 0x100fe40000004100 */
[----:B------:R-:W-:Y:S01]  /*72c0*/  FMUL R4, R38, R8 ;  /* 0x0000000826047220 */ /* 0x000fe20000400000 */
[----:B------:R-:W-:Y:S01]  /*72d0*/  HADD2.F32 R42, -RZ, R50.H1_H1 ;  /* 0x30000032ff2a7230 */ /* 0x000fe20000004100 */
[----:B------:R-:W-:Y:S01]  /*72e0*/  F2FP.F16.F32.PACK_AB R52, R2, R0 ;  /* 0x000000000234723e */ /* 0x000fe200000000ff */
[C---:B------:R-:W-:Y:S01]  /*72f0*/  FFMA R7, R41.reuse, R40, R7 ;  /* 0x0000002829077223 */ /* 0x040fe20000000007 */
[----:B------:R-:W-:Y:S01]  /*7300*/  FFMA R4, R41, R43, R4 ;  /* 0x0000002b29047223 */ /* 0x000fe20000000004 */
[C---:B------:R-:W-:Y:S01]  /*7310*/  FMUL R5, R38.reuse, R9 ;  /* 0x0000000926057220 */ /* 0x040fe20000400000 */
[C---:B------:R-:W-:Y:S01]  /*7320*/  FMUL R6, R38.reuse, R10 ;  /* 0x0000000a26067220 */ /* 0x040fe20000400000 */
[----:B------:R-:W-:Y:S01]  /*7330*/  HADD2.F32 R40, -RZ, R51.H1_H1 ;  /* 0x30000033ff287230 */ /* 0x000fe20000004100 */
[----:B------:R-:W-:Y:S01]  /*7340*/  F2FP.F16.F32.PACK_AB R53, R7, R3 ;  /* 0x000000030735723e */ /* 0x000fe200000000ff */
[C---:B------:R-:W-:Y:S01]  /*7350*/  FFMA R5, R41.reuse, R42, R5 ;  /* 0x0000002a29057223 */ /* 0x040fe20000000005 */
[----:B------:R-:W-:Y:S01]  /*7360*/  FFMA R6, R41, R45, R6 ;  /* 0x0000002d29067223 */ /* 0x000fe20000000006 */
[C---:B------:R-:W-:Y:S01]  /*7370*/  FMUL R11, R38.reuse, R11 ;  /* 0x0000000b260b7220 */ /* 0x040fe20000400000 */
[--C-:B------:R-:W-:Y:S02]  /*7380*/  HADD2.F32 R43, -RZ, R56.reuse.H0_H0 ;  /* 0x20000038ff2b7230 */ /* 0x100fe40000004100 */
[C---:B------:R-:W-:Y:S01]  /*7390*/  FMUL R8, R38.reuse, R12 ;  /* 0x0000000c26087220 */ /* 0x040fe20000400000 */
[----:B------:R-:W-:Y:S01]  /*73a0*/  F2FP.F16.F32.PACK_AB R54, R5, R4 ;  /* 0x000000040536723e */ /* 0x000fe200000000ff */
[C---:B------:R-:W-:Y:S01]  /*73b0*/  FFMA R11, R41.reuse, R40, R11 ;  /* 0x00000028290b7223 */ /* 0x040fe2000000000b */
[----:B------:R-:W-:Y:S02]  /*73c0*/  HADD2.F32 R40, -RZ, R56.H1_H1 ;  /* 0x30000038ff287230 */ /* 0x000fe40000004100 */
[----:B------:R-:W-:Y:S01]  /*73d0*/  FFMA R8, R41, R43, R8 ;  /* 0x0000002b29087223 */ /* 0x000fe20000000008 */
[C---:B------:R-:W-:Y:S01]  /*73e0*/  FMUL R9, R38.reuse, R13 ;  /* 0x0000000d26097220 */ /* 0x040fe20000400000 */
[--C-:B------:R-:W-:Y:S01]  /*73f0*/  HADD2.F32 R45, -RZ, R57.reuse.H0_H0 ;  /* 0x20000039ff2d7230 */ /* 0x100fe20000004100 */
[----:B------:R-:W-:Y:S01]  /*7400*/  F2FP.F16.F32.PACK_AB R55, R11, R6 ;  /* 0x000000060b37723e */ /* 0x000fe200000000ff */
[C---:B------:R-:W-:Y:S01]  /*7410*/  FMUL R10, R38.reuse, R14 ;  /* 0x0000000e260a7220 */ /* 0x040fe20000400000 */
[----:B------:R-:W-:Y:S02]  /*7420*/  HADD2.F32 R42, -RZ, R57.H1_H1 ;  /* 0x30000039ff2a7230 */ /* 0x000fe40000004100 */
[C---:B------:R-:W-:Y:S01]  /*7430*/  FFMA R9, R41.reuse, R40, R9 ;  /* 0x0000002829097223 */ /* 0x040fe20000000009 */
[C---:B------:R-:W-:Y:S01]  /*7440*/  FMUL R15, R38.reuse, R15 ;  /* 0x0000000f260f7220 */ /* 0x040fe20000400000 */
[----:B------:R1:W-:Y:S01]  /*7450*/  STS.128 [R114], R52 ;  /* 0x0000003472007388 */ /* 0x0003e20000000c00 */
[----:B------:R-:W-:Y:S01]  /*7460*/  FFMA R10, R41, R45, R10 ;  /* 0x0000002d290a7223 */ /* 0x000fe2000000000a */
[--C-:B------:R-:W-:Y:S01]  /*7470*/  HADD2.F32 R40, -RZ, R58.reuse.H0_H0 ;  /* 0x2000003aff287230 */ /* 0x100fe20000004100 */
[----:B------:R-:W-:Y:S01]  /*7480*/  F2FP.F16.F32.PACK_AB R60, R9, R8 ;  /* 0x00000008093c723e */ /* 0x000fe200000000ff */
[----:B------:R-:W-:Y:S01]  /*7490*/  FFMA R15, R41, R42, R15 ;  /* 0x0000002a290f7223 */ /* 0x000fe2000000000f */
[C---:B------:R-:W-:Y:S01]  /*74a0*/  FMUL R12, R38.reuse, R16 ;  /* 0x00000010260c7220 */ /* 0x040fe20000400000 */
[----:B------:R-:W-:Y:S02]  /*74b0*/  HADD2.F32 R42, -RZ, R58.H1_H1 ;  /* 0x3000003aff2a7230 */ /* 0x000fe40000004100 */
[C---:B------:R-:W-:Y:S01]  /*74c0*/  FMUL R13, R38.reuse, R17 ;  /* 0x00000011260d7220 */ /* 0x040fe20000400000 */
[--C-:B------:R-:W-:Y:S01]  /*74d0*/  HADD2.F32 R43, -RZ, R59.reuse.H0_H0 ;  /* 0x2000003bff2b7230 */ /* 0x100fe20000004100 */
[----:B------:R-:W-:Y:S01]  /*74e0*/  F2FP.F16.F32.PACK_AB R61, R15, R10 ;  /* 0x0000000a0f3d723e */ /* 0x000fe200000000ff */
[C---:B------:R-:W-:Y:S01]  /*74f0*/  FFMA R12, R41.reuse, R40, R12 ;  /* 0x00000028290c7223 */ /* 0x040fe2000000000c */
[C---:B------:R-:W-:Y:S01]  /*7500*/  FFMA R13, R41.reuse, R42, R13 ;  /* 0x0000002a290d7223 */ /* 0x040fe2000000000d */
[C---:B------:R-:W-:Y:S01]  /*7510*/  FMUL R14, R38.reuse, R18 ;  /* 0x00000012260e7220 */ /* 0x040fe20000400000 */
[----:B------:R-:W-:Y:S02]  /*7520*/  HADD2.F32 R40, -RZ, R59.H1_H1 ;  /* 0x3000003bff287230 */ /* 0x000fe40000004100 */
[C---:B------:R-:W-:Y:S01]  /*7530*/  FMUL R19, R38.reuse, R19 ;  /* 0x0000001326137220 */ /* 0x040fe20000400000 */
[C---:B------:R-:W-:Y:S01]  /*7540*/  FMUL R16, R38.reuse, R20 ;  /* 0x0000001426107220 */ /* 0x040fe20000400000 */
[C---:B------:R-:W-:Y:S01]  /*7550*/  FFMA R14, R41.reuse, R43, R14 ;  /* 0x0000002b290e7223 */ /* 0x040fe2000000000e */
[--C-:B------:R-:W-:Y:S02]  /*7560*/  HADD2.F32 R43, -RZ, R64.reuse.H0_H0 ;  /* 0x20000040ff2b7230 */ /* 0x100fe40000004100 */
[C---:B------:R-:W-:Y:S01]  /*7570*/  FFMA R19, R41.reuse, R40, R19 ;  /* 0x0000002829137223 */ /* 0x040fe20000000013 */
[----:B------:R-:W-:Y:S02]  /*7580*/  HADD2.F32 R42, -RZ, R64.H1_H1 ;  /* 0x30000040ff2a7230 */ /* 0x000fe40000004100 */
[C---:B------:R-:W-:Y:S01]  /*7590*/  FMUL R17, R38.reuse, R21 ;  /* 0x0000001526117220 */ /* 0x040fe20000400000 */
[--C-:B------:R-:W-:Y:S02]  /*75a0*/  HADD2.F32 R45, -RZ, R65.reuse.H0_H0 ;  /* 0x20000041ff2d7230 */ /* 0x100fe40000004100 */
[C---:B------:R-:W-:Y:S01]  /*75b0*/  FMUL R18, R38.reuse, R22 ;  /* 0x0000001626127220 */ /* 0x040fe20000400000 */
[----:B------:R-:W-:Y:S02]  /*75c0*/  HADD2.F32 R40, -RZ, R65.H1_H1 ;  /* 0x30000041ff287230 */ /* 0x000fe40000004100 */
[C---:B------:R-:W-:Y:S01]  /*75d0*/  FMUL R23, R38.reuse, R23 ;  /* 0x0000001726177220 */ /* 0x040fe20000400000 */
[C---:B------:R-:W-:Y:S01]  /*75e0*/  FFMA R16, R41.reuse, R43, R16 ;  /* 0x0000002b29107223 */ /* 0x040fe20000000010 */
[C---:B------:R-:W-:Y:S01]  /*75f0*/  FFMA R17, R41.reuse, R42, R17 ;  /* 0x0000002a29117223 */ /* 0x040fe20000000011 */
[C---:B------:R-:W-:Y:S01]  /*7600*/  FFMA R18, R41.reuse, R45, R18 ;  /* 0x0000002d29127223 */ /* 0x040fe20000000012 */
[C---:B------:R-:W-:Y:S01]  /*7610*/  FFMA R23, R41.reuse, R40, R23 ;  /* 0x0000002829177223 */ /* 0x040fe20000000017 */
[--C-:B------:R-:W-:Y:S02]  /*7620*/  HADD2.F32 R43, -RZ, R66.reuse.H0_H0 ;  /* 0x20000042ff2b7230 */ /* 0x100fe40000004100 */
[C---:B------:R-:W-:Y:S01]  /*7630*/  FMUL R20, R38.reuse, R24 ;  /* 0x0000001826147220 */ /* 0x040fe20000400000 */
        /* <DEDUP_REMOVED lines=9> */
[----:B------:R-:W-:Y:S01]  /*76d0*/  FFMA R27, R41, R42, R27 ;  /* 0x0000002a291b7223 */ /* 0x000fe2000000001b */
[--C-:B------:R-:W-:Y:S02]  /*76e0*/  HADD2.F32 R40, -RZ, R72.reuse.H0_H0 ;  /* 0x20000048ff287230 */ /* 0x100fe40000004100 */
[C---:B------:R-:W-:Y:S01]  /*76f0*/  FMUL R24, R38.reuse, R28 ;  /* 0x0000001c26187220 */ /* 0x040fe20000400000 */
[----:B------:R-:W-:Y:S02]  /*7700*/  HADD2.F32 R42, -RZ, R72.H1_H1 ;  /* 0x30000048ff2a7230 */ /* 0x000fe40000004100 */
[C---:B------:R-:W-:Y:S01]  /*7710*/  FMUL R25, R38.reuse, R29 ;  /* 0x0000001d26197220 */ /* 0x040fe20000400000 */
[--C-:B------:R-:W-:Y:S02]  /*7720*/  HADD2.F32 R43, -RZ, R73.reuse.H0_H0 ;  /* 0x20000049ff2b7230 */ /* 0x100fe40000004100 */
[C---:B------:R-:W-:Y:S01]  /*7730*/  FMUL R26, R38.reuse, R30 ;  /* 0x0000001e261a7220 */ /* 0x040fe20000400000 */
[----:B------:R-:W-:Y:S01]  /*7740*/  F2FP.F16.F32.PACK_AB R62, R13, R12 ;  /* 0x0000000c0d3e723e */ /* 0x000fe200000000ff */
[----:B------:R-:W-:Y:S01]  /*7750*/  FFMA R24, R41, R40, R24 ;  /* 0x0000002829187223 */ /* 0x000fe20000000018 */
[----:B------:R-:W-:Y:S01]  /*7760*/  F2FP.F16.F32.PACK_AB R63, R19, R14 ;  /* 0x0000000e133f723e */ /* 0x000fe200000000ff */
[C---:B------:R-:W-:Y:S01]  /*7770*/  FFMA R25, R41.reuse, R42, R25 ;  /* 0x0000002a29197223 */ /* 0x040fe20000000019 */
[C---:B------:R-:W-:Y:S01]  /*7780*/  FFMA R26, R41.reuse, R43, R26 ;  /* 0x0000002b291a7223 */ /* 0x040fe2000000001a */
[----:B------:R-:W-:Y:S02]  /*7790*/  HADD2.F32 R40, -RZ, R73.H1_H1 ;  /* 0x30000049ff287230 */ /* 0x000fe40000004100 */
[C---:B------:R-:W-:Y:S01]  /*77a0*/  FMUL R31, R38.reuse, R31 ;  /* 0x0000001f261f7220 */ /* 0x040fe20000400000 */
[----:B------:R1:W-:Y:S01]  /*77b0*/  STS.128 [R113+0x10], R60 ;  /* 0x0000103c71007388 */ /* 0x0003e20000000c00 */
[--C-:B------:R-:W-:Y:S02]  /*77c0*/  HADD2.F32 R43, -RZ, R74.reuse.H0_H0 ;  /* 0x2000004aff2b7230 */ /* 0x100fe40000004100 */
[C---:B------:R-:W-:Y:S01]  /*77d0*/  FMUL R28, R38.reuse, R32 ;  /* 0x00000020261c7220 */ /* 0x040fe20000400000 */
[----:B------:R-:W-:Y:S02]  /*77e0*/  HADD2.F32 R42, -RZ, R74.H1_H1 ;  /* 0x3000004aff2a7230 */ /* 0x000fe40000004100 */
[C---:B------:R-:W-:Y:S01]  /*77f0*/  FMUL R29, R38.reuse, R33 ;  /* 0x00000021261d7220 */ /* 0x040fe20000400000 */
[----:B------:R-:W-:Y:S02]  /*7800*/  HADD2.F32 R45, -RZ, R75.H0_H0 ;  /* 0x2000004bff2d7230 */ /* 0x000fe40000004100 */
[C---:B------:R-:W-:Y:S01]  /*7810*/  FMUL R30, R38.reuse, R34 ;  /* 0x00000022261e7220 */ /* 0x040fe20000400000 */
[----:B------:R-:W-:Y:S01]  /*7820*/  FFMA R31, R41, R40, R31 ;  /* 0x00000028291f7223 */ /* 0x000fe2000000001f */
[----:B------:R-:W-:Y:S01]  /*7830*/  FMUL R35, R38, R35 ;  /* 0x0000002326237220 */ /* 0x000fe20000400000 */
[----:B------:R-:W-:Y:S01]  /*7840*/  F2FP.F16.F32.PACK_AB R68, R17, R16 ;  /* 0x000000101144723e */ /* 0x000fe200000000ff */
[----:B------:R-:W-:Y:S01]  /*7850*/  FFMA R28, R41, R43, R28 ;  /* 0x0000002b291c7223 */ /* 0x000fe2000000001c */
[----:B------:R-:W-:Y:S01]  /*7860*/  F2FP.F16.F32.PACK_AB R69, R23, R18 ;  /* 0x000000121745723e */ /* 0x000fe200000000ff */
[----:B------:R-:W-:Y:S01]  /*7870*/  FFMA R29, R41, R42, R29 ;  /* 0x0000002a291d7223 */ /* 0x000fe2000000001d */
[----:B------:R-:W-:Y:S01]  /*7880*/  F2FP.F16.F32.PACK_AB R70, R21, R20 ;  /* 0x000000141546723e */ /* 0x000fe200000000ff */
[----:B------:R-:W-:Y:S01]  /*7890*/  FFMA R30, R41, R45, R30 ;  /* 0x0000002d291e7223 */ /* 0x000fe2000000001e */
[----:B------:R-:W-:Y:S01]  /*78a0*/  F2FP.F16.F32.PACK_AB R71, R27, R22 ;  /* 0x000000161b47723e */ /* 0x000fe200000000ff */
[----:B------:R-:W-:Y:S01]  /*78b0*/  FFMA R35, R41, R44, R35 ;  /* 0x0000002c29237223 */ /* 0x000fe20000000023 */
[----:B------:R-:W-:Y:S02]  /*78c0*/  F2FP.F16.F32.PACK_AB R84, R25, R24 ;  /* 0x000000181954723e */ /* 0x000fe400000000ff */
[----:B------:R-:W-:Y:S01]  /*78d0*/  F2FP.F16.F32.PACK_AB R85, R31, R26 ;  /* 0x0000001a1f55723e */ /* 0x000fe200000000ff */
[----:B------:R1:W-:Y:S01]  /*78e0*/  STS.128 [R112+0x20], R68 ;  /* 0x0000204470007388 */ /* 0x0003e20000000c00 */
[----:B------:R-:W-:Y:S02]  /*78f0*/  F2FP.F16.F32.PACK_AB R86, R29, R28 ;  /* 0x0000001c1d56723e */ /* 0x000fe400000000ff */
[----:B------:R-:W-:Y:S05]  /*7900*/  F2FP.F16.F32.PACK_AB R87, R35, R30 ;  /* 0x0000001e2357723e */ /* 0x000fea00000000ff */
[----:B------:R1:W-:Y:S01]  /*7910*/  STS.128 [R107+0x10], R84 ;  /* 0x000010546b007388 */ /* 0x0003e20000000c00 */
[----:B------:R-:W-:Y:S01]  /*7920*/  @!PT LDS RZ, [RZ] ;  /* 0x00000000fffff984 */ /* 0x000fe20000000800 */
[----:B------:R-:W-:Y:S01]  /*7930*/  @!PT LDS RZ, [RZ] ;  /* 0x00000000fffff984 */ /* 0x000fe20000000800 */
[----:B------:R-:W-:Y:S01]  /*7940*/  @!PT LDS RZ, [RZ] ;  /* 0x00000000fffff984 */ /* 0x000fe20000000800 */
[----:B------:R-:W-:Y:S01]  /*7950*/  @!PT LDS RZ, [RZ] ;  /* 0x00000000fffff984 */ /* 0x000fe20000000800 */
[----:B------:R2:W-:Y:S07]  /*7960*/  MEMBAR.ALL.CTA ;  /* 0x0000000000007992 */ /* 0x0005ee0000008000 */
[----:B--2---:R-:W2:Y:S02]  /*7970*/  FENCE.VIEW.ASYNC.S ;  /* 0x00000000000073c6 */ /* 0x004ea40000000000 */
[----:B--2---:R-:W-:Y:S06]  /*7980*/  BAR.SYNC.DEFER_BLOCKING 0x1, 0x80 ;  /* 0x0042000000007b1d */ /* 0x004fec0000010000 */
[----:B------:R-:W-:Y:S05]  /*7990*/  @P1 BRA `(.L_x_100) ;  /* 0x0000000000241947 */ /* 0x000fea0003800000 */
[----:B------:R-:W2:Y:S01]  /*79a0*/  LDCU.64 UR6, c[0x0][0x348] ;  /* 0x00006900ff0677ac */ /* 0x000ea20008000a00 */
[----:B------:R-:W-:Y:S01]  /*79b0*/  R2UR UR5, R116 ;  /* 0x00000000740572ca */ /* 0x000fe200000e0000 */
[----:B------:R-:W-:Y:S11]  /*79c0*/  UMOV UR41, UR51 ;  /* 0x0000003300297c82 */ /* 0x000ff60008000000 */
[----:B------:R-:W-:Y:S01]  /*79d0*/  @!UPT UIADD3 URZ, UPT, UPT, URZ, URZ, URZ ;  /* 0x000000fffffff290 */ /* 0x000fe2000fffe0ff */
[----:B------:R-:W-:Y:S02]  /*79e0*/  UIADD3 UR40, UPT, UPT, UR50, 0x200, UR5 ;  /* 0x0000020032287890 */ /* 0x000fe4000fffe005 */
[----:B--2---:R-:W-:Y:S04]  /*79f0*/  UIADD3 UR4, UP0, UPT, UR6, 0x680, URZ ;  /* 0x0000068006047890 */ /* 0x004fe8000ff1e0ff */
[----:B------:R-:W-:Y:S09]  /*7a00*/  UIADD3.X UR5, UPT, UPT, URZ, UR7, URZ, UP0, !UPT ;  /* 0x00000007ff057290 */ /* 0x000ff200087fe4ff */
[----:B------:R2:W-:Y:S02]  /*7a10*/  UTMASTG.4D [UR40], [UR4] ;  /* 0x00000028040073b5 */ /* 0x0005e40008018000 */
[----:B--2---:R0:W-:Y:S02]  /*7a20*/  UTMACMDFLUSH ;  /* 0x00000000000079b7 */ /* 0x0041e40000000000 */
.L_x_100:
[----:B------:R-:W-:Y:S05]  /*7a30*/  BSYNC.RECONVERGENT B0 ;  /* 0x0000000000007941 */ /* 0x000fea0003800200 */
.L_x_99:
[----:B------:R-:W-:Y:S01]  /*7a40*/  R2UR UR48, R46 ;  /* 0x000000002e3072ca */ /* 0x000fe200000e0000 */
[----:B------:R-:W-:Y:S01]  /*7a50*/  BSSY.RECONVERGENT B0, `(.L_x_101) ;  /* 0x0000007000007945 */ /* 0x000fe20003800200 */
[----:B------:R-:W-:Y:S04]  /*7a60*/  ISETP.NE.AND P2, PT, R100, RZ, PT ;  /* 0x000000ff6400720c */ /* 0x000fe80003f45270 */
[----:B------:R-:W-:Y:S07]  /*7a70*/  ISETP.NE.U32.OR P0, PT, R111, 0x1, !P2 ;  /* 0x000000016f00780c */ /* 0x000fee0005705470 */
[----:B------:R-:W-:Y:S04]  /*7a80*/  UISETP.NE.AND UP0, UPT, UR48, 0x3, UPT ;  /* 0x000000033000788c */ /* 0x000fe8000bf05270 */
[----:B------:R-:W-:Y:S01]  /*7a90*/  USEL UR49, UR48, URZ, UP0 ;  /* 0x000000ff30317287 */ /* 0x000fe20008000000 */
[----:B------:R-:W-:Y:S11]  /*7aa0*/  @P1 BRA `(.L_x_102) ;  /* 0x0000000000041947 */ /* 0x000ff60003800000 */
[----:B------:R-:W-:Y:S04]  /*7ab0*/  DEPBAR.LE SB0, 0x1 ;  /* 0x000080400000791a */ /* 0x000fe80000000000 */
.L_x_102:
[----:B------:R-:W-:Y:S05]  /*7ac0*/  BSYNC.RECONVERGENT B0 ;  /* 0x0000000000007941 */ /* 0x000fea0003800200 */
.L_x_101:
[----:B------:R-:W-:Y:S01]  /*7ad0*/  BAR.SYNC.DEFER_BLOCKING 0x1, 0x80 ;  /* 0x0042000000007b1d */ /* 0x000fe20000010000 */
[----:B------:R-:W-:Y:S01]  /*7ae0*/  LEA R3, R118, UR50, 0x3 ;  /* 0x0000003276037c11 */ /* 0x000fe2000f8e18ff */
[----:B------:R-:W-:Y:S01]  /*7af0*/  UISETP.NE.AND UP0, UPT, UR53, URZ, UPT ;  /* 0x000000ff3500728c */ /* 0x000fe2000bf05270 */
[----:B------:R-:W-:Y:S08]  /*7b00*/  @P0 SHF.L.U32 R4, R47, 0x1f, RZ ;  /* 0x0000001f2f040819 */ /* 0x000ff000000006ff */
[----:B------:R-:W-:Y:S05]  /*7b10*/  BRA.U !UP0, `(.L_x_103) ;  /* 0x0000000108307547 */ /* 0x000fea000b800000 */
[----:B------:R-:W-:Y:S01]  /*7b20*/  ISETP.NE.U32.OR P1, PT, R111, 0x1, !P2 ;  /* 0x000000016f00780c */ /* 0x000fe20005725470 */
[----:B------:R-:W2:Y:S01]  /*7b30*/  S2R R0, SR_CgaCtaId ;  /* 0x0000000000007919 */ /* 0x000ea20000008800 */
[----:B------:R-:W-:Y:S11]  /*7b40*/  IMAD.U32 R2, RZ, RZ, UR54 ;  /* 0x00000036ff027e24 */ /* 0x000ff6000f8e00ff */
[C---:B------:R-:W-:Y:S01]  /*7b50*/  @P1 LEA R5, R2.reuse, UR50, 0x3 ;  /* 0x0000003202051c11 */ /* 0x040fe2000f8e18ff */
[----:B------:R-:W-:Y:S04]  /*7b60*/  VIADD R2, R2, 0x1 ;  /* 0x0000000102027836 */ /* 0x000fe80000000000 */
[----:B------:R-:W-:Y:S05]  /*7b70*/  @P1 VIADD R5, R5, 0x118 ;  /* 0x0000011805051836 */ /* 0x000fea0000000000 */
[----:B--2---:R-:W-:Y:S04]  /*7b80*/  @P1 PRMT R0, R0, 0x654, R5 ;  /* 0x0000065400001816 */ /* 0x004fe80000000005 */
[----:B------:R2:W-:Y:S01]  /*7b90*/  @P1 SYNCS.ARRIVE.TRANS64.RED.A1T0 RZ, [R0+URZ], RZ ;  /* 0x000000ff00ff19a7 */ /* 0x0005e200081004ff */
[C---:B------:R-:W-:Y:S04]  /*7ba0*/  ISETP.NE.AND P1, PT, R2.reuse, 0x3, PT ;  /* 0x000000030200780c */ /* 0x040fe80003f25270 */
[----:B------:R-:W-:Y:S04]  /*7bb0*/  SEL R2, R2, RZ, P1 ;  /* 0x000000ff02027207 */ /* 0x000fe80000800000 */
[----:B------:R-:W-:Y:S11]  /*7bc0*/  R2UR UR54, R2 ;  /* 0x00000000023672ca */ /* 0x000ff600000e0000 */
[----:B------:R-:W-:Y:S04]  /*7bd0*/  @!UPT UIADD3 URZ, UPT, UPT, URZ, URZ, URZ ;  /* 0x000000fffffff290 */ /* 0x000fe8000fffe0ff */
.L_x_103:
[----:B------:R-:W3:Y:S01]  /*7be0*/  @P0 SYNCS.PHASECHK.TRANS64.TRYWAIT P1, [R3+URZ+0x100], R4 ;  /* 0x00010004030005a7 */ /* 0x000ee200080211ff */
[----:B------:R-:W-:Y:S01]  /*7bf0*/  BSSY B1, `(.L_x_104) ;  /* 0x0000013000017945 */ /* 0x000fe20003800000 */
[----:B---3--:R-:W-:Y:S03]  /*7c00*/  @P0 SEL R115, RZ, 0x1, !P1 ;  /* 0x00000001ff730807 */ /* 0x008fe60004800000 */
[----:B------:R-:W-:Y:S05]  /*7c10*/  @!P0 BRA `(.L_x_105) ;  /* 0x0000000000408947 */ /* 0x000fea0003800000 */
[----:B------:R-:W-:Y:S01]  /*7c20*/  ISETP.NE.U32.AND P0, PT, R117, 0x1, PT ;  /* 0x000000017500780c */ /* 0x000fe20003f05070 */
[----:B------:R-:W-:Y:S01]  /*7c30*/  BSSY B0, `(.L_x_106) ;  /* 0x000000a000007945 */ /* 0x000fe20003800000 */
[----:B------:R-:W-:Y:S11]  /*7c40*/  ISETP.NE.AND P1, PT, R115, RZ, PT ;  /* 0x000000ff7300720c */ /* 0x000ff60003f25270 */
[----:B------:R-:W-:Y:S04]  /*7c50*/  @P0 IMAD R118, R118, 0x2000, R109 ;  /* 0x0000200076760824 */ /* 0x000fe800078e026d */
[----:B------:R-:W-:Y:S01]  /*7c60*/  @P0 IMAD.IADD R5, R105, 0x1, R118 ;  /* 0x0000000169050824 */ /* 0x000fe200078e0276 */
[----:B------:R-:W-:Y:S03]  /*7c70*/  @P0 IADD3 R2, PT, PT, R104, R118, RZ ;  /* 0x0000007668020210 */ /* 0x000fe60007ffe0ff */
[----:B--2---:R-:W-:Y:S01]  /*7c80*/  @P0 IMAD.IADD R0, R108, 0x1, R5 ;  /* 0x000000016c000824 */ /* 0x004fe200078e0205 */
[----:B------:R-:W-:Y:S06]  /*7c90*/  @P1 BRA `(.L_x_107) ;  /* 0x00000000000c1947 */ /* 0x000fec0003800000 */
[----:B------:R-:W-:Y:S04]  /*7ca0*/  SHF.L.U32 R4, R47, 0x1f, RZ ;  /* 0x0000001f2f047819 */ /* 0x000fe800000006ff */
[----:B------:R-:W2:Y:S02]  /*7cb0*/  SYNCS.PHASECHK.TRANS64.TRYWAIT P1, [R3+URZ+0x100], R4 ;  /* 0x00010004030075a7 */ /* 0x000ea400080211ff */
[----:B--2---:R-:W-:Y:S05]  /*7cc0*/  @!P1 BRA `(.L_x_108) ;  /* 0x0000001800f49947 */ /* 0x004fea0003800000 */
.L_x_107:
[----:B------:R-:W-:Y:S05]  /*7cd0*/  BSYNC B0 ;  /* 0x0000000000007941 */ /* 0x000fea0003800000 */
.L_x_106:
[----:B------:R3:W4:Y:S04]  /*7ce0*/  @P0 LDS.128 R48, [R118] ;  /* 0x0000000076300984 */ /* 0x0007280000000c00 */
[----:B------:R3:W1:Y:S04]  /*7cf0*/  @P0 LDS.128 R64, [R2+0x20] ;  /* 0x0000200002400984 */ /* 0x0006680000000c00 */
[----:B------:R3:W1:Y:S04]  /*7d00*/  @P0 LDS.128 R56, [R5+0x10] ;  /* 0x0000100005380984 */ /* 0x0006680000000c00 */
[----:B------:R3:W1:Y:S02]  /*7d10*/  @P0 LDS.128 R72, [R0+0x10] ;  /* 0x0000100000480984 */ /* 0x0006640000000c00 */
.L_x_105:
[----:B------:R-:W-:Y:S05]  /*7d20*/  BSYNC B1 ;  /* 0x0000000000017941 */ /* 0x000fea0003800000 */
.L_x_104:
[----:B--23--:R-:W-:Y:S05]  /*7d30*/  VIADD R0, R39, 0x20 ;  /* 0x0000002027007836 */ /* 0x00cfea0000000000 */
[----:B------:R-:W-:Y:S04]  /*7d40*/  SHF.R.U32.HI R0, RZ, 0x15, R0 ;  /* 0x00000015ff007819 */ /* 0x000fe80000011600 */
[----:B------:R-:W-:Y:S11]  /*7d50*/  LOP3.LUT P0, RZ, R0, 0x3, R95, 0x48, !PT ;  /* 0x0000000300ff7812 */ /* 0x000ff6000780485f */
[----:B------:R-:W-:Y:S02]  /*7d60*/  @!UPT UIADD3 URZ, UPT, UPT, URZ, URZ, URZ ;  /* 0x000000fffffff290 */ /* 0x000fe4000fffe0ff */
[----:B------:R-:W-:Y:S05]  /*7d70*/  @!P0 BRA `(.L_x_109) ;  /* 0x0000000000408947 */ /* 0x000fea0003800000 */
[----:B------:R-:W2:Y:S01]  /*7d80*/  LDCU.64 UR8, c[0x4][0x70] ;  /* 0x01000e00ff0877ac */ /* 0x000ea20008000a00 */
[----:B------:R-:W-:Y:S01]  /*7d90*/  MOV R3, 0x0 ;  /* 0x0000000000037802 */ /* 0x000fe20000000f00 */
[----:B------:R-:W-:Y:S02]  /*7da0*/  HFMA2 R12, -RZ, RZ, 0, 5.9604644775390625e-08 ;  /* 0x00000001ff0c7431 */ /* 0x000fe400000001ff */
[----:B------:R-:W-:Y:S02]  /*7db0*/  IMAD.MOV.U32 R8, RZ, RZ, 0x192 ;  /* 0x00000192ff087424 */ /* 0x000fe400078e00ff */
[----:B------:R-:W-:Y:S01]  /*7dc0*/  IMAD.MOV.U32 R13, RZ, RZ, RZ ;  /* 0x000000ffff0d7224 */ /* 0x000fe200078e00ff */
[----:B------:R-:W3:Y:S01]  /*7dd0*/  LDCU.64 UR6, c[0x4][0x78] ;  /* 0x01000f00ff0677ac */ /* 0x000ee20008000a00 */
[----:B------:R-:W1:Y:S01]  /*7de0*/  LDC.64 R2, c[0x4][R3] ;  /* 0x0100000003027b82 */ /* 0x000e620000000a00 */
[----:B------:R-:W5:Y:S01]  /*7df0*/  LDCU.64 UR4, c[0x4][0x10] ;  /* 0x01000200ff0477ac */ /* 0x000f620008000a00 */
[----:B--2---:R-:W-:Y:S01]  /*7e00*/  MOV R5, UR9 ;  /* 0x0000000900057c02 */ /* 0x004fe20008000f00 */
[----:B------:R-:W-:Y:S01]  /*7e10*/  IMAD.U32 R4, RZ, RZ, UR8 ;  /* 0x00000008ff047e24 */ /* 0x000fe2000f8e00ff */
[----:B---3--:R-:W-:Y:S01]  /*7e20*/  MOV R7, UR7 ;  /* 0x0000000700077c02 */ /* 0x008fe20008000f00 */
[----:B------:R-:W-:Y:S01]  /*7e30*/  IMAD.U32 R6, RZ, RZ, UR6 ;  /* 0x00000006ff067e24 */ /* 0x000fe2000f8e00ff */
[----:B-----5:R-:W-:Y:S01]  /*7e40*/  MOV R11, UR5 ;  /* 0x00000005000b7c02 */ /* 0x020fe20008000f00 */
[----:B------:R-:W-:Y:S02]  /*7e50*/  IMAD.U32 R10, RZ, RZ, UR4 ;  /* 0x00000004ff0a7e24 */ /* 0x000fe4000f8e00ff */
[----:B------:R-:W-:Y:S07]  /*7e60*/  LEPC R20, `(.L_x_109) ;  /* 0x000000001014794e */ /* 0x000fee0000000000 */
[----:B-1--4-:R-:W-:Y:S05]  /*7e70*/  CALL.ABS.NOINC R2 ;  /* 0x0000000002007343 */ /* 0x012fea0003c00000 */
.L_x_109:
[----:B------:R-:W-:Y:S01]  /*7e80*/  ISETP.NE.AND P0, PT, R93, RZ, PT ;  /* 0x000000ff5d00720c */ /* 0x000fe20003f05270 */
[----:B------:R-:W-:Y:S05]  /*7e90*/  WARPSYNC.ALL ;  /* 0x0000000000007948 */ /* 0x000fea0003800000 */
[----:B------:R-:W-:Y:S01]  /*7ea0*/  R2UR UR4, R39 ;  /* 0x00000000270472ca */ /* 0x000fe200000e0000 */
[----:B------:R-:W2:Y:S01]  /*7eb0*/  S2UR UR6, SR_CgaCtaId ;  /* 0x00000000000679c3 */ /* 0x000ea20000008800 */
[----:B------:R-:W-:Y:S01]  /*7ec0*/  R2UR UR5, R106 ;  /* 0x000000006a0572ca */ /* 0x000fe200000e0000 */
[--C-:B----4-:R-:W-:Y:S01]  /*7ed0*/  HADD2.F32 R40, -RZ, R48.reuse.H0_H0 ;  /* 0x20000030ff287230 */ /* 0x110fe20000004100 */
[----:B------:R-:W-:Y:S01]  /*7ee0*/  BSSY.RECONVERGENT B0, `(.L_x_110) ;  /* 0x000008d000007945 */ /* 0x000fe20003800200 */
[----:B------:R-:W-:Y:S02]  /*7ef0*/  HADD2.F32 R43, -RZ, R48.H1_H1 ;  /* 0x30000030ff2b7230 */ /* 0x000fe40000004100 */
[--C-:B------:R-:W-:Y:S02]  /*7f00*/  HADD2.F32 R42, -RZ, R49.reuse.H0_H0 ;  /* 0x20000031ff2a7230 */ /* 0x100fe40000004100 */
[----:B------:R-:W-:Y:S02]  /*7f10*/  HADD2.F32 R44, -RZ, R49.H1_H1 ;  /* 0x30000031ff2c7230 */ /* 0x000fe40000004100 */
[--C-:B------:R-:W-:Y:S02]  /*7f20*/  HADD2.F32 R45, -RZ, R50.reuse.H0_H0 ;  /* 0x20000032ff2d7230 */ /* 0x100fe40000004100 */
[----:B------:R-:W3:Y:S01]  /*7f30*/  LDTM.x32 R4, tmem[UR4+0x20] ;  /* 0x00002004000479ee */ /* 0x000ee200082c0000 */
[----:B------:R-:W-:Y:S01]  /*7f40*/  NOP ;  /* 0x0000000000007918 */ /* 0x000fe20000000000 */
[----:B------:R-:W-:Y:S01]  /*7f50*/  USHF.L.U32 UR4, UR49, 0xd, URZ ;  /* 0x0000000d31047899 */ /* 0x000fe200080006ff */
[----:B------:R-:W-:Y:S01]  /*7f60*/  HADD2.F32 R46, -RZ, R50.H1_H1 ;  /* 0x30000032ff2e7230 */ /* 0x000fe20000004100 */
[----:B------:R-:W-:Y:S01]  /*7f70*/  UIADD3 UR5, UPT, UPT, UR5, 0x160, URZ ;  /* 0x0000016005057890 */ /* 0x000fe2000fffe0ff */
[--C-:B------:R-:W-:Y:S02]  /*7f80*/  HADD2.F32 R47, -RZ, R51.reuse.H0_H0 ;  /* 0x20000033ff2f7230 */ /* 0x100fe40000004100 */
[----:B------:R-:W-:Y:S01]  /*7f90*/  HADD2.F32 R48, -RZ, R51.H1_H1 ;  /* 0x30000033ff307230 */ /* 0x000fe20000004100 */
[----:B------:R-:W-:Y:S01]  /*7fa0*/  IADD3 R120, PT, PT, R109, UR4, RZ ;  /* 0x000000046d787c10 */ /* 0x000fe2000fffe0ff */
[--C-:B-1----:R-:W-:Y:S02]  /*7fb0*/  HADD2.F32 R49, -RZ, R56.reuse.H0_H0 ;  /* 0x20000038ff317230 */ /* 0x102fe40000004100 */
[----:B------:R-:W-:Y:S01]  /*7fc0*/  HADD2.F32 R50, -RZ, R56.H1_H1 ;  /* 0x30000038ff327230 */ /* 0x000fe20000004100 */
[-C--:B------:R-:W-:Y:S01]  /*7fd0*/  IADD3 R121, PT, PT, R105, R120.reuse, RZ ;  /* 0x0000007869797210 */ /* 0x080fe20007ffe0ff */
[--C-:B------:R-:W-:Y:S01]  /*7fe0*/  HADD2.F32 R51, -RZ, R57.reuse.H0_H0 ;  /* 0x20000039ff337230 */ /* 0x100fe20000004100 */
[----:B------:R-:W-:Y:S01]  /*7ff0*/  IADD3 R120, PT, PT, R104, R120, RZ ;  /* 0x0000007868787210 */ /* 0x000fe20007ffe0ff */
[----:B------:R-:W-:Y:S01]  /*8000*/  HADD2.F32 R52, -RZ, R57.H1_H1 ;  /* 0x30000039ff347230 */ /* 0x000fe20000004100 */
[----:B------:R-:W-:Y:S01]  /*8010*/  IADD3 R122, PT, PT, R108, R121, RZ ;  /* 0x000000796c7a7210 */ /* 0x000fe20007ffe0ff */
[--C-:B------:R-:W-:Y:S02]  /*8020*/  HADD2.F32 R53, -RZ, R58.reuse.H0_H0 ;  /* 0x2000003aff357230 */ /* 0x100fe40000004100 */
[----:B------:R-:W-:Y:S02]  /*8030*/  HADD2.F32 R54, -RZ, R58.H1_H1 ;  /* 0x3000003aff367230 */ /* 0x000fe40000004100 */
[--C-:B------:R-:W-:Y:S02]  /*8040*/  HADD2.F32 R55, -RZ, R59.reuse.H0_H0 ;  /* 0x2000003bff377230 */ /* 0x100fe40000004100 */
[----:B------:R-:W-:Y:S01]  /*8050*/  HADD2.F32 R56, -RZ, R59.H1_H1 ;  /* 0x3000003bff387230 */ /* 0x000fe20000004100 */
[----:B--2---:R-:W-:Y:S01]  /*8060*/  UPRMT UR5, UR6, 0x654, UR5 ;  /* 0x0000065406057896 */ /* 0x004fe20008000005 */
[C---:B---3--:R-:W-:Y:S01]  /*8070*/  FMUL R0, R38.reuse, R4 ;  /* 0x0000000426007220 */ /* 0x048fe20000400000 */
[C---:B------:R-:W-:Y:S01]  /*8080*/  FMUL R2, R38.reuse, R5 ;  /* 0x0000000526027220 */ /* 0x040fe20000400000 */
[C---:B------:R-:W-:Y:S01]  /*8090*/  FMUL R3, R38.reuse, R6 ;  /* 0x0000000626037220 */ /* 0x040fe20000400000 */
[C---:B------:R-:W-:Y:S01]  /*80a0*/  FMUL R7, R38.reuse, R7 ;  /* 0x0000000726077220 */ /* 0x040fe20000400000 */
[C---:B------:R-:W-:Y:S01]  /*80b0*/  FFMA R0, R41.reuse, R40, R0 ;  /* 0x0000002829007223 */ /* 0x040fe20000000000 */
[C---:B------:R-:W-:Y:S01]  /*80c0*/  FFMA R2, R41.reuse, R43, R2 ;  /* 0x0000002b29027223 */ /* 0x040fe20000000002 */
[C---:B------:R-:W-:Y:S01]  /*80d0*/  FFMA R3, R41.reuse, R42, R3 ;  /* 0x0000002a29037223 */ /* 0x040fe20000000003 */
[----:B------:R-:W-:Y:S01]  /*80e0*/  FFMA R7, R41, R44, R7 ;  /* 0x0000002c29077223 */ /* 0x000fe20000000007 */
[----:B------:R-:W-:Y:S01]  /*80f0*/  SYNCS.ARRIVE.TRANS64.RED.A1T0 RZ, [UR5], RZ ;  /* 0x000000ffffff79a7 */ /* 0x000fe20008100405 */
[----:B------:R-:W-:Y:S01]  /*8100*/  FMUL R4, R38, R8 ;  /* 0x0000000826047220 */ /* 0x000fe20000400000 */
[----:B------:R-:W-:Y:S01]  /*8110*/  F2FP.F16.F32.PACK_AB R84, R2, R0 ;  /* 0x000000000254723e */ /* 0x000fe200000000ff */
[C---:B------:R-:W-:Y:S01]  /*8120*/  FMUL R5, R38.reuse, R9 ;  /* 0x0000000926057220 */ /* 0x040fe20000400000 */
[----:B------:R-:W-:Y:S01]  /*8130*/  F2FP.F16.F32.PACK_AB R85, R7, R3 ;  /* 0x000000030755723e */ /* 0x000fe200000000ff */
[C---:B------:R-:W-:Y:S01]  /*8140*/  FFMA R4, R41.reuse, R45, R4 ;  /* 0x0000002d29047223 */ /* 0x040fe20000000004 */
[C---:B------:R-:W-:Y:S01]  /*8150*/  FMUL R6, R38.reuse, R10 ;  /* 0x0000000a26067220 */ /* 0x040fe20000400000 */
[C---:B------:R-:W-:Y:S01]  /*8160*/  FFMA R5, R41.reuse, R46, R5 ;  /* 0x0000002e29057223 */ /* 0x040fe20000000005 */
[C---:B------:R-:W-:Y:S01]  /*8170*/  FMUL R11, R38.reuse, R11 ;  /* 0x0000000b260b7220 */ /* 0x040fe20000400000 */
[C---:B------:R-:W-:Y:S01]  /*8180*/  FMUL R8, R38.reuse, R12 ;  /* 0x0000000c26087220 */ /* 0x040fe20000400000 */
[----:B------:R-:W-:Y:S01]  /*8190*/  FFMA R6, R41, R47, R6 ;  /* 0x0000002f29067223 */ /* 0x000fe20000000006 */
[C---:B------:R-:W-:Y:S01]  /*81a0*/  FMUL R9, R38.reuse, R13 ;  /* 0x0000000d26097220 */ /* 0x040fe20000400000 */
[----:B------:R-:W-:Y:S01]  /*81b0*/  F2FP.F16.F32.PACK_AB R86, R5, R4 ;  /* 0x000000040556723e */ /* 0x000fe200000000ff */
[C---:B------:R-:W-:Y:S01]  /*81c0*/  FFMA R11, R41.reuse, R48, R11 ;  /* 0x00000030290b7223 */ /* 0x040fe2000000000b */
[C---:B------:R-:W-:Y:S01]  /*81d0*/  FFMA R8, R41.reuse, R49, R8 ;  /* 0x0000003129087223 */ /* 0x040fe20000000008 */
[C---:B------:R-:W-:Y:S01]  /*81e0*/  FFMA R9, R41.reuse, R50, R9 ;  /* 0x0000003229097223 */ /* 0x040fe20000000009 */
[C---:B------:R-:W-:Y:S01]  /*81f0*/  FMUL R10, R38.reuse, R14 ;  /* 0x0000000e260a7220 */ /* 0x040fe20000400000 */
[C---:B------:R-:W-:Y:S01]  /*8200*/  FMUL R15, R38.reuse, R15 ;  /* 0x0000000f260f7220 */ /* 0x040fe20000400000 */
[C---:B------:R-:W-:Y:S01]  /*8210*/  FMUL R12, R38.reuse, R16 ;  /* 0x00000010260c7220 */ /* 0x040fe20000400000 */
[C---:B------:R-:W-:Y:S01]  /*8220*/  FMUL R13, R38.reuse, R17 ;  /* 0x00000011260d7220 */ /* 0x040fe20000400000 */
[C---:B------:R-:W-:Y:S01]  /*8230*/  FFMA R10, R41.reuse, R51, R10 ;  /* 0x00000033290a7223 */ /* 0x040fe2000000000a */
[C---:B------:R-:W-:Y:S01]  /*8240*/  FMUL R14, R38.reuse, R18 ;  /* 0x00000012260e7220 */ /* 0x040fe20000400000 */
[----:B------:R-:W-:Y:S01]  /*8250*/  FFMA R15, R41, R52, R15 ;  /* 0x00000034290f7223 */ /* 0x000fe2000000000f */
[--C-:B------:R-:W-:Y:S02]  /*8260*/  HADD2.F32 R57, -RZ, R64.reuse.H0_H0 ;  /* 0x20000040ff397230 */ /* 0x100fe40000004100 */
[C---:B------:R-:W-:Y:S01]  /*8270*/  FMUL R19, R38.reuse, R19 ;  /* 0x0000001326137220 */ /* 0x040fe20000400000 */
[----:B------:R-:W-:Y:S01]  /*8280*/  F2FP.F16.F32.PACK_AB R87, R11, R6 ;  /* 0x000000060b57723e */ /* 0x000fe200000000ff */
[C---:B------:R-:W-:Y:S01]  /*8290*/  FFMA R12, R41.reuse, R53, R12 ;  /* 0x00000035290c7223 */ /* 0x040fe2000000000c */
[----:B------:R-:W-:Y:S02]  /*82a0*/  HADD2.F32 R58, -RZ, R64.H1_H1 ;  /* 0x30000040ff3a7230 */ /* 0x000fe40000004100 */
[C---:B------:R-:W-:Y:S01]  /*82b0*/  FMUL R16, R38.reuse, R20 ;  /* 0x0000001426107220 */ /* 0x040fe20000400000 */
[C---:B------:R-:W-:Y:S01]  /*82c0*/  FFMA R13, R41.reuse, R54, R13 ;  /* 0x00000036290d7223 */ /* 0x040fe2000000000d */
[----:B------:R1:W-:Y:S01]  /*82d0*/  STS.128 [R109+UR4], R84 ;  /* 0x000000546d007988 */ /* 0x0003e20008000c04 */
[--C-:B------:R-:W-:Y:S02]  /*82e0*/  HADD2.F32 R59, -RZ, R65.reuse.H0_H0 ;  /* 0x20000041ff3b7230 */ /* 0x100fe40000004100 */
[C---:B------:R-:W-:Y:S01]  /*82f0*/  FMUL R17, R38.reuse, R21 ;  /* 0x0000001526117220 */ /* 0x040fe20000400000 */
[C---:B------:R-:W-:Y:S01]  /*8300*/  FFMA R14, R41.reuse, R55, R14 ;  /* 0x00000037290e7223 */ /* 0x040fe2000000000e */
[----:B------:R-:W-:Y:S02]  /*8310*/  HADD2.F32 R60, -RZ, R65.H1_H1 ;  /* 0x30000041ff3c7230 */ /* 0x000fe40000004100 */
[C---:B------:R-:W-:Y:S01]  /*8320*/  FMUL R18, R38.reuse, R22 ;  /* 0x0000001626127220 */ /* 0x040fe20000400000 */
[C---:B------:R-:W-:Y:S01]  /*8330*/  FFMA R19, R41.reuse, R56, R19 ;  /* 0x0000003829137223 */ /* 0x040fe20000000013 */
        /* <DEDUP_REMOVED lines=11> */
[----:B------:R-:W-:Y:S01]  /*83f0*/  FFMA R23, R41, R60, R23 ;  /* 0x0000003c29177223 */ /* 0x000fe20000000017 */
[--C-:B------:R-:W-:Y:S02]  /*8400*/  HADD2.F32 R65, -RZ, R72.reuse.H0_H0 ;  /* 0x20000048ff417230 */ /* 0x100fe40000004100 */
[C---:B------:R-:W-:Y:S01]  /*8410*/  FMUL R27, R38.reuse, R27 ;  /* 0x0000001b261b7220 */ /* 0x040fe20000400000 */
[----:B------:R-:W-:Y:S01]  /*8420*/  F2FP.F16.F32.PACK_AB R104, R9, R8 ;  /* 0x000000080968723e */ /* 0x000fe200000000ff */
[----:B------:R-:W-:Y:S01]  /*8430*/  FFMA R20, R41, R61, R20 ;  /* 0x0000003d29147223 */ /* 0x000fe20000000014 */
[----:B------:R-:W-:Y:S01]  /*8440*/  F2FP.F16.F32.PACK_AB R105, R15, R10 ;  /* 0x0000000a0f69723e */ /* 0x000fe200000000ff */
[----:B------:R-:W-:Y:S01]  /*8450*/  HADD2.F32 R66, -RZ, R72.H1_H1 ;  /* 0x30000048ff427230 */ /* 0x000fe20000004100 */
[----:B------:R-:W-:Y:S01]  /*8460*/  F2FP.F16.F32.PACK_AB R106, R13, R12 ;  /* 0x0000000c0d6a723e */ /* 0x000fe200000000ff */
[C---:B------:R-:W-:Y:S01]  /*8470*/  FMUL R24, R38.reuse, R28 ;  /* 0x0000001c26187220 */ /* 0x040fe20000400000 */
[----:B------:R-:W-:Y:S01]  /*8480*/  F2FP.F16.F32.PACK_AB R107, R19, R14 ;  /* 0x0000000e136b723e */ /* 0x000fe200000000ff */
[C---:B------:R-:W-:Y:S01]  /*8490*/  FFMA R21, R41.reuse, R62, R21 ;  /* 0x0000003e29157223 */ /* 0x040fe20000000015 */
[--C-:B------:R-:W-:Y:S02]  /*84a0*/  HADD2.F32 R67, -RZ, R73.reuse.H0_H0 ;  /* 0x20000049ff437230 */ /* 0x100fe40000004100 */
[C---:B------:R-:W-:Y:S01]  /*84b0*/  FMUL R25, R38.reuse, R29 ;  /* 0x0000001d26197220 */ /* 0x040fe20000400000 */
[C---:B------:R-:W-:Y:S01]  /*84c0*/  FFMA R22, R41.reuse, R63, R22 ;  /* 0x0000003f29167223 */ /* 0x040fe20000000016 */
[----:B------:R1:W-:Y:S01]  /*84d0*/  STS.128 [R121+0x10], R104 ;  /* 0x0000106879007388 */ /* 0x0003e20000000c00 */
        /* <DEDUP_REMOVED lines=39> */
[----:B------:R-:W-:Y:S02]  /*8750*/  UIADD3 UR40, UPT, UPT, UR50, 0x200, UR4 ;  /* 0x0000020032287890 */ /* 0x000fe4000fffe004 */
[----:B------:R-:W-:Y:S02]  /*8760*/  UIADD3 UR41, UPT, UPT, UR51, 0x20, URZ ;  /* 0x0000002033297890 */ /* 0x000fe4000fffe0ff */
[----:B--2---:R-:W-:Y:S04]  /*8770*/  UIADD3 UR6, UP0, UPT, UR8, 0x680, URZ ;  /* 0x0000068008067890 */ /* 0x004fe8000ff1e0ff */
[----:B------:R-:W-:Y:S09]  /*8780*/  UIADD3.X UR7, UPT, UPT, URZ, UR9, URZ, UP0, !UPT ;  /* 0x00000009ff077290 */ /* 0x000ff200087fe4ff */
[----:B------:R2:W-:Y:S02]  /*8790*/  UTMASTG.4D [UR40], [UR6] ;  /* 0x00000028060073b5 */ /* 0x0005e40008018000 */
[----:B--2---:R0:W-:Y:S02]  /*87a0*/  UTMACMDFLUSH ;  /* 0x00000000000079b7 */ /* 0x0041e40000000000 */
.L_x_111:
[----:B------:R-:W-:Y:S05]  /*87b0*/  BSYNC.RECONVERGENT B0 ;  /* 0x0000000000007941 */ /* 0x000fea0003800200 */
.L_x_110:
[----:B------:R-:W-:Y:S01]  /*87c0*/  MOV R0, UR48 ;  /* 0x0000003000007c02 */ /* 0x000fe20008000f00 */
[----:B------:R-:W-:Y:S01]  /*87d0*/  UIADD3 UR4, UPT, UPT, UR49, 0x1, URZ ;  /* 0x0000000131047890 */ /* 0x000fe2000fffe0ff */
[----:B------:R-:W-:Y:S05]  /*87e0*/  BSSY.RECONVERGENT B0, `(.L_x_112) ;  /* 0x0000005000007945 */ /* 0x000fea0003800200 */
[----:B------:R-:W-:Y:S02]  /*87f0*/  MOV R2, UR4 ;  /* 0x0000000400027c02 */ /* 0x000fe40008000f00 */
[----:B------:R-:W-:Y:S01]  /*8800*/  MOV R46, UR4 ;  /* 0x00000004002e7c02 */ /* 0x000fe20008000f00 */
[----:B------:R-:W-:Y:S05]  /*8810*/  @P0 BRA `(.L_x_113) ;  /* 0x0000000000040947 */ /* 0x000fea0003800000 */
[----:B------:R-:W-:Y:S04]  /*8820*/  DEPBAR.LE SB0, 0x1 ;  /* 0x000080400000791a */ /* 0x000fe80000000000 */
.L_x_113:
[----:B------:R-:W-:Y:S05]  /*8830*/  BSYNC.RECONVERGENT B0 ;  /* 0x0000000000007941 */ /* 0x000fea0003800200 */
.L_x_112:
[----:B------:R-:W-:Y:S01]  /*8840*/  BAR.SYNC.DEFER_BLOCKING 0x1, 0x80 ;  /* 0x0042000000007b1d */ /* 0x000fe20000010000 */
[----:B------:R-:W-:Y:S01]  /*8850*/  ISETP.NE.AND P0, PT, R2, 0x3, PT ;  /* 0x000000030200780c */ /* 0x000fe20003f05270 */
[----:B------:R-:W-:Y:S01]  /*8860*/  UISETP.NE.AND UP0, UPT, UR53, -0x2, UPT ;  /* 0xfffffffe3500788c */ /* 0x000fe2000bf05270 */
[----:B------:R-:W-:Y:S02]  /*8870*/  ISETP.NE.AND P2, PT, R100, RZ, PT ;  /* 0x000000ff6400720c */ /* 0x000fe40003f45270 */
[----:B------:R-:W-:Y:S01]  /*8880*/  ISETP.EQ.XOR P1, PT, R0, 0x3, !P0 ;  /* 0x000000030000780c */ /* 0x000fe20004722a70 */
[----:B------:R-:W-:Y:S01]  /*8890*/  VIADD R0, R36, 0x1 ;  /* 0x0000000124007836 */ /* 0x000fe20000000000 */
[----:B------:R-:W-:Y:S02]  /*88a0*/  SEL R46, R46, RZ, P0 ;  /* 0x000000ff2e2e7207 */ /* 0x000fe40000000000 */
[----:B------:R-:W-:Y:S04]  /*88b0*/  SEL R3, RZ, 0x1, !P1 ;  /* 0x00000001ff037807 */ /* 0x000fe80004800000 */
[----:B------:R-:W-:Y:S01]  /*88c0*/  LOP3.LUT R92, R92, R3, RZ, 0x3c, !PT ;  /* 0x000000035c5c7212 */ /* 0x000fe200078e3cff */
[----:B------:R-:W-:Y:S06]  /*88d0*/  BRA.U !UP0, `(.L_x_114) ;  /* 0x0000000108307547 */ /* 0x000fec000b800000 */
        /* <DEDUP_REMOVED lines=12> */
.L_x_114:
[----:B------:R-:W-:Y:S01]  /*89a0*/  R2UR UR5, R88 ;  /* 0x00000000580572ca */ /* 0x000fe200000e0000 */
[----:B------:R-:W-:Y:S01]  /*89b0*/  UIADD3 UR53, UPT, UPT, UR53, 0x2, URZ ;  /* 0x0000000235357890 */ /* 0x000fe2000fffe0ff */
[----:B------:R-:W-:Y:S01]  /*89c0*/  R2UR UR4, R89 ;  /* 0x00000000590472ca */ /* 0x000fe200000e0000 */
[----:B------:R-:W-:Y:S01]  /*89d0*/  IMAD.MOV.U32 R17, RZ, RZ, R103 ;  /* 0x000000ffff117224 */ /* 0x000fe200078e0067 */
[----:B------:R-:W-:Y:S02]  /*89e0*/  LOP3.LUT P0, RZ, R82, 0x1, RZ, 0xc0, !PT ;  /* 0x0000000152ff7812 */ /* 0x000fe4000780c0ff */
[----:B------:R-:W-:Y:S02]  /*89f0*/  ISETP.NE.AND P1, PT, R0, 0x2, PT ;  /* 0x000000020000780c */ /* 0x000fe40003f25270 */
[----:B------:R-:W-:Y:S02]  /*8a00*/  LOP3.LUT R90, R90, 0x1, RZ, 0x3c, !PT ;  /* 0x000000015a5a7812 */ /* 0x000fe400078e3cff */
[----:B--2---:R-:W-:Y:S02]  /*8a10*/  SEL R2, RZ, 0x1, P1 ;  /* 0x00000001ff027807 */ /* 0x004fe40000800000 */
[----:B------:R-:W-:Y:S01]  /*8a20*/  SEL R36, R0, RZ, P1 ;  /* 0x000000ff00247207 */ /* 0x000fe20000800000 */
[----:B------:R-:W-:Y:S01]  /*8a30*/  UIADD3 UR23, UPT, UPT, UR36, UR5, URZ ;  /* 0x0000000524177290 */ /* 0x000fe2000fffe0ff */
[----:B------:R-:W-:Y:S01]  /*8a40*/  LOP3.LUT R91, R91, R2, RZ, 0x3c, !PT ;  /* 0x000000025b5b7212 */ /* 0x000fe200078e3cff */
[----:B------:R-:W-:Y:S02]  /*8a50*/  UIADD3 UR27, UPT, UPT, UR37, UR4, URZ ;  /* 0x00000004251b7290 */ /* 0x000fe4000fffe0ff */
[----:B------:R-:W-:Y:S10]  /*8a60*/  @P0 BRA `(.L_x_115) ;  /* 0xffffffd000c00947 */ /* 0x000ff4000383ffff */
[----:B------:R-:W-:Y:S05]  /*8a70*/  @!P2 BRA `(.L_x_116) ;  /* 0x000000000048a947 */ /* 0x000fea0003800000 */
[----:B------:R-:W2:Y:S02]  /*8a80*/  LDCU.64 UR4, c[0x0][0x890] ;  /* 0x00011200ff0477ac */ /* 0x000ea40008000a00 */
[----:B--2---:R-:W-:-:S04]  /*8a90*/  UISETP.NE.U32.AND UP0, UPT, UR4, URZ, UPT ;  /* 0x000000ff0400728c */ /* 0x004fc8000bf05070 */
[----:B------:R-:W-:-:S09]  /*8aa0*/  UISETP.NE.AND.EX UP0, UPT, UR5, URZ, UPT, UP0 ;  /* 0x000000ff0500728c */ /* 0x000fd2000bf05300 */
[----:B------:R-:W-:Y:S05]  /*8ab0*/  BRA.U UP0, `(.L_x_117) ;  /* 0x00000001000c7547 */ /* 0x000fea000b800000 */
[----:B------:R-:W-:-:S13]  /*8ac0*/  FSETP.NEU.AND P0, PT, R41, RZ, PT ;  /* 0x000000ff2900720b */ /* 0x000fda0003f0d000 */
[----:B------:R-:W-:Y:S05]  /*8ad0*/  @!P0 EXIT ;  /* 0x000000000000894d */ /* 0x000fea0003800000 */
[----:B------:R-:W-:Y:S05]  /*8ae0*/  BRA `(.L_x_116) ;  /* 0x00000000002c7947 */ /* 0x000fea0003800000 */
.L_x_117:
[----:B------:R-:W-:Y:S01]  /*8af0*/  ISETP.NE.AND P0, PT, R110, RZ, PT ;  /* 0x000000ff6e00720c */ /* 0x000fe20003f05270 */
[----:B------:R-:W-:-:S12]  /*8b00*/  BSSY.RECONVERGENT B0, `(.L_x_116) ;  /* 0x0000009000007945 */ /* 0x000fd80003800200 */
[----:B------:R-:W-:Y:S05]  /*8b10*/  @P0 BRA `(.L_x_118) ;  /* 0x0000000000140947 */ /* 0x000fea0003800000 */
[----:B------:R-:W2:Y:S02]  /*8b20*/  LDCU.64 UR4, c[0x0][0x888] ;  /* 0x00011100ff0477ac */ /* 0x000ea40008000a00 */
[----:B--2---:R-:W-:-:S04]  /*8b30*/  ISETP.NE.U32.AND P0, PT, RZ, UR4, PT ;  /* 0x00000004ff007c0c */ /* 0x004fc8000bf05070 */
[----:B------:R-:W-:-:S13]  /*8b40*/  ISETP.NE.AND.EX P0, PT, RZ, UR5, PT, P0 ;  /* 0x00000005ff007c0c */ /* 0x000fda000bf05300 */
[----:B------:R-:W-:Y:S05]  /*8b50*/  @!P0 EXIT ;  /* 0x000000000000894d */ /* 0x000fea0003800000 */
[----:B------:R-:W-:Y:S05]  /*8b60*/  BRA `(.L_x_119) ;  /* 0x0000000000087947 */ /* 0x000fea0003800000 */
.L_x_118:
[----:B------:R-:W-:-:S13]  /*8b70*/  FSETP.NEU.AND P0, PT, R41, RZ, PT ;  /* 0x000000ff2900720b */ /* 0x000fda0003f0d000 */
[----:B------:R-:W-:Y:S05]  /*8b80*/  @!P0 EXIT ;  /* 0x000000000000894d */ /* 0x000fea0003800000 */
.L_x_119:
[----:B------:R-:W-:Y:S05]  /*8b90*/  BSYNC.RECONVERGENT B0 ;  /* 0x0000000000007941 */ /* 0x000fea0003800200 */
.L_x_116:
[----:B------:R-:W2:Y:S01]  /*8ba0*/  S2UR UR5, SR_CgaCtaId ;  /* 0x00000000000579c3 */ /* 0x000ea20000008800 */
[----:B------:R-:W-:Y:S01]  /*8bb0*/  ULEA UR4, UR54, UR50, 0x3 ;  /* 0x0000003236047291 */ /* 0x000fe2000f8e18ff */
[----:B------:R-:W-:-:S04]  /*8bc0*/  DEPBAR.LE SB0, 0x0 ;  /* 0x000080000000791a */ /* 0x000fc80000000000 */
[----:B------:R-:W-:-:S04]  /*8bd0*/  UIADD3 UR4, UPT, UPT, UR4, 0x118, URZ ;  /* 0x0000011804047890 */ /* 0x000fc8000fffe0ff */
[----:B--2---:R-:W-:-:S09]  /*8be0*/  UPRMT UR4, UR5, 0x654, UR4 ;  /* 0x0000065405047896 */ /* 0x004fd20008000004 */
[----:B------:R-:W-:Y:S01]  /*8bf0*/  SYNCS.ARRIVE.TRANS64.RED.A1T0 RZ, [UR4], RZ ;  /* 0x000000ffffff79a7 */ /* 0x000fe20008100404 */
[----:B------:R-:W-:Y:S05]  /*8c00*/  EXIT ;  /* 0x000000000000794d */ /* 0x000fea0003800000 */
.L_x_20:
[----:B------:R-:W-:Y:S07]  /*8c10*/  MOV R0, UR33 ;  /* 0x0000002100007c02 */ /* 0x000fee0008000f00 */
.L_x_120:
[----:B-1----:R1:W3:Y:S02]  /*8c20*/  SYNCS.PHASECHK.TRANS64.TRYWAIT P0, [R0+URZ+0x80], R5 ;  /* 0x00008005000075a7 */ /* 0x0022e400080011ff */
[----:B---3--:R-:W-:Y:S05]  /*8c30*/  @!P0 NANOSLEEP.SYNCS 0x989680 ;  /* 0x009896800000895d */ /* 0x008fea0003900000 */
[----:B------:R-:W3:Y:S02]  /*8c40*/  @!P0 SYNCS.PHASECHK.TRANS64 P0, [R0+URZ+0x80], R5 ;  /* 0x00008005000085a7 */ /* 0x000ee400080010ff */
[----:B---3--:R-:W-:Y:S05]  /*8c50*/  @!P0 BRA `(.L_x_120) ;  /* 0xfffffffc00f08947 */ /* 0x008fea000383ffff */
[----:B------:R-:W-:Y:S05]  /*8c60*/  BRA `(.L_x_19) ;  /* 0xffffff9000047947 */ /* 0x000fea000383ffff */
.L_x_26:
[----:B------:R-:W-:Y:S07]  /*8c70*/  MOV R0, UR25 ;  /* 0x0000001900007c02 */ /* 0x000fee0008000f00 */
.L_x_121:
[----:B-1----:R1:W2:Y:S02]  /*8c80*/  SYNCS.PHASECHK.TRANS64.TRYWAIT P0, [R0+URZ+0x80], R5 ;  /* 0x00008005000075a7 */ /* 0x0022a400080011ff */
[----:B--2---:R-:W-:Y:S05]  /*8c90*/  @!P0 NANOSLEEP.SYNCS 0x989680 ;  /* 0x009896800000895d */ /* 0x004fea0003900000 */
[----:B------:R-:W2:Y:S02]  /*8ca0*/  @!P0 SYNCS.PHASECHK.TRANS64 P0, [R0+URZ+0x80], R5 ;  /* 0x00008005000085a7 */ /* 0x000ea400080010ff */
[----:B--2---:R-:W-:Y:S05]  /*8cb0*/  @!P0 BRA `(.L_x_121) ;  /* 0xfffffffc00f08947 */ /* 0x004fea000383ffff */
[----:B------:R-:W-:Y:S05]  /*8cc0*/  BRA `(.L_x_25) ;  /* 0xffffff9400307947 */ /* 0x000fea000383ffff */
.L_x_30:
[----:B------:R-:W-:-:S07]  /*8cd0*/  MOV R0, UR29 ;  /* 0x0000001d00007c02 */ /* 0x000fce0008000f00 */
.L_x_122:
[----:B-1----:R1:W2:Y:S02]  /*8ce0*/  SYNCS.PHASECHK.TRANS64.TRYWAIT P0, [R0+URZ+0x140], R3 ;  /* 0x00014003000075a7 */ /* 0x0022a400080011ff */
[----:B--2---:R-:W-:Y:S05]  /*8cf0*/  @!P0 NANOSLEEP.SYNCS 0x989680 ;  /* 0x009896800000895d */ /* 0x004fea0003900000 */
[----:B------:R-:W2:Y:S02]  /*8d00*/  @!P0 SYNCS.PHASECHK.TRANS64 P0, [R0+URZ+0x140], R3 ;  /* 0x00014003000085a7 */ /* 0x000ea400080010ff */
[----:B--2---:R-:W-:Y:S05]  /*8d10*/  @!P0 BRA `(.L_x_122) ;  /* 0xfffffffc00f08947 */ /* 0x004fea000383ffff */
[----:B------:R-:W-:Y:S05]  /*8d20*/  BRA `(.L_x_123) ;  /* 0xffffff9800007947 */ /* 0x000fea000383ffff */
.L_x_34:
[----:B------:R-:W-:-:S07]  /*8d30*/  MOV R0, UR4 ;  /* 0x0000000400007c02 */ /* 0x000fce0008000f00 */
.L_x_124:
[----:B-1----:R1:W2:Y:S02]  /*8d40*/  SYNCS.PHASECHK.TRANS64.TRYWAIT P0, [R0+URZ], R3 ;  /* 0x00000003000075a7 */ /* 0x0022a400080011ff */
[----:B--2---:R-:W-:Y:S05]  /*8d50*/  @!P0 NANOSLEEP.SYNCS 0x989680 ;  /* 0x009896800000895d */ /* 0x004fea0003900000 */
[----:B------:R-:W2:Y:S02]  /*8d60*/  @!P0 SYNCS.PHASECHK.TRANS64 P0, [R0+URZ], R3 ;  /* 0x00000003000085a7 */ /* 0x000ea400080010ff */
[----:B--2---:R-:W-:Y:S05]  /*8d70*/  @!P0 BRA `(.L_x_124) ;  /* 0xfffffffc00f08947 */ /* 0x004fea000383ffff */
[----:B------:R-:W-:Y:S05]  /*8d80*/  BRA `(.L_x_125) ;  /* 0xffffff9c00947947 */ /* 0x000fea000383ffff */
.L_x_35:
[----:B------:R-:W-:-:S07]  /*8d90*/  MOV R0, UR5 ;  /* 0x0000000500007c02 */ /* 0x000fce0008000f00 */
.L_x_126:
[----:B-1----:R1:W2:Y:S02]  /*8da0*/  SYNCS.PHASECHK.TRANS64.TRYWAIT P0, [R0+URZ], R3 ;  /* 0x00000003000075a7 */ /* 0x0022a400080011ff */
[----:B--2---:R-:W-:Y:S05]  /*8db0*/  @!P0 NANOSLEEP.SYNCS 0x989680 ;  /* 0x009896800000895d */ /* 0x004fea0003900000 */
[----:B------:R-:W2:Y:S02]  /*8dc0*/  @!P0 SYNCS.PHASECHK.TRANS64 P0, [R0+URZ], R3 ;  /* 0x00000003000085a7 */ /* 0x000ea400080010ff */
[----:B--2---:R-:W-:Y:S05]  /*8dd0*/  @!P0 BRA `(.L_x_126) ;  /* 0xfffffffc00f08947 */ /* 0x004fea000383ffff */
[----:B------:R-:W-:Y:S05]  /*8de0*/  BRA `(.L_x_127) ;  /* 0xffffff9c00a47947 */ /* 0x000fea000383ffff */
.L_x_36:
[----:B------:R-:W-:-:S07]  /*8df0*/  MOV R0, UR5 ;  /* 0x0000000500007c02 */ /* 0x000fce0008000f00 */
.L_x_128:
[----:B-1----:R1:W2:Y:S02]  /*8e00*/  SYNCS.PHASECHK.TRANS64.TRYWAIT P0, [R0+URZ], R3 ;  /* 0x00000003000075a7 */ /* 0x0022a400080011ff */
[----:B--2---:R-:W-:Y:S05]  /*8e10*/  @!P0 NANOSLEEP.SYNCS 0x989680 ;  /* 0x009896800000895d */ /* 0x004fea0003900000 */
[----:B------:R-:W2:Y:S02]  /*8e20*/  @!P0 SYNCS.PHASECHK.TRANS64 P0, [R0+URZ], R3 ;  /* 0x00000003000085a7 */ /* 0x000ea400080010ff */
[----:B--2---:R-:W-:Y:S05]  /*8e30*/  @!P0 BRA `(.L_x_128) ;  /* 0xfffffffc00f08947 */ /* 0x004fea000383ffff */
[----:B------:R-:W-:Y:S05]  /*8e40*/  BRA `(.L_x_129) ;  /* 0xffffff9c00b47947 */ /* 0x000fea000383ffff */
.L_x_37:
[----:B------:R-:W-:-:S07]  /*8e50*/  MOV R0, UR5 ;  /* 0x0000000500007c02 */ /* 0x000fce0008000f00 */
.L_x_130:
[----:B-1----:R1:W2:Y:S02]  /*8e60*/  SYNCS.PHASECHK.TRANS64.TRYWAIT P0, [R0+URZ], R3 ;  /* 0x00000003000075a7 */ /* 0x0022a400080011ff */
[----:B--2---:R-:W-:Y:S05]  /*8e70*/  @!P0 NANOSLEEP.SYNCS 0x989680 ;  /* 0x009896800000895d */ /* 0x004fea0003900000 */
[----:B------:R-:W2:Y:S02]  /*8e80*/  @!P0 SYNCS.PHASECHK.TRANS64 P0, [R0+URZ], R3 ;  /* 0x00000003000085a7 */ /* 0x000ea400080010ff */
[----:B--2---:R-:W-:Y:S05]  /*8e90*/  @!P0 BRA `(.L_x_130) ;  /* 0xfffffffc00f08947 */ /* 0x004fea000383ffff */
[----:B------:R-:W-:Y:S05]  /*8ea0*/  BRA `(.L_x_131) ;  /* 0xffffff9c00c47947 */ /* 0x000fea000383ffff */
.L_x_38:
[----:B------:R-:W-:-:S07]  /*8eb0*/  MOV R0, UR5 ;  /* 0x0000000500007c02 */ /* 0x000fce0008000f00 */
.L_x_132:
[----:B-1----:R1:W2:Y:S02]  /*8ec0*/  SYNCS.PHASECHK.TRANS64.TRYWAIT P0, [R0+URZ], R3 ;  /* 0x00000003000075a7 */ /* 0x0022a400080011ff */
[----:B--2---:R-:W-:Y:S05]  /*8ed0*/  @!P0 NANOSLEEP.SYNCS 0x989680 ;  /* 0x009896800000895d */ /* 0x004fea0003900000 */
[----:B------:R-:W2:Y:S02]  /*8ee0*/  @!P0 SYNCS.PHASECHK.TRANS64 P0, [R0+URZ], R3 ;  /* 0x00000003000085a7 */ /* 0x000ea400080010ff */
[----:B--2---:R-:W-:Y:S05]  /*8ef0*/  @!P0 BRA `(.L_x_132) ;  /* 0xfffffffc00f08947 */ /* 0x004fea000383ffff */
[----:B------:R-:W-:Y:S05]  /*8f00*/  BRA `(.L_x_133) ;  /* 0xffffff9c00d47947 */ /* 0x000fea000383ffff */
.L_x_39:
[----:B------:R-:W-:-:S07]  /*8f10*/  MOV R0, UR5 ;  /* 0x0000000500007c02 */ /* 0x000fce0008000f00 */
.L_x_134:
[----:B-1----:R1:W2:Y:S02]  /*8f20*/  SYNCS.PHASECHK.TRANS64.TRYWAIT P0, [R0+URZ], R3 ;  /* 0x00000003000075a7 */ /* 0x0022a400080011ff */
[----:B--2---:R-:W-:Y:S05]  /*8f30*/  @!P0 NANOSLEEP.SYNCS 0x989680 ;  /* 0x009896800000895d */ /* 0x004fea0003900000 */
[----:B------:R-:W2:Y:S02]  /*8f40*/  @!P0 SYNCS.PHASECHK.TRANS64 P0, [R0+URZ], R3 ;  /* 0x00000003000085a7 */ /* 0x000ea400080010ff */
[----:B--2---:R-:W-:Y:S05]  /*8f50*/  @!P0 BRA `(.L_x_134) ;  /* 0xfffffffc00f08947 */ /* 0x004fea000383ffff */
[----:B------:R-:W-:Y:S05]  /*8f60*/  BRA `(.L_x_135) ;  /* 0xffffff9c00e47947 */ /* 0x000fea000383ffff */
.L_x_40:
[----:B------:R-:W-:-:S07]  /*8f70*/  MOV R0, UR5 ;  /* 0x0000000500007c02 */ /* 0x000fce0008000f00 */
.L_x_136:
[----:B-1----:R1:W2:Y:S02]  /*8f80*/  SYNCS.PHASECHK.TRANS64.TRYWAIT P0, [R0+URZ], R3 ;  /* 0x00000003000075a7 */ /* 0x0022a400080011ff */
[----:B--2---:R-:W-:Y:S05]  /*8f90*/  @!P0 NANOSLEEP.SYNCS 0x989680 ;  /* 0x009896800000895d */ /* 0x004fea0003900000 */
[----:B------:R-:W2:Y:S02]  /*8fa0*/  @!P0 SYNCS.PHASECHK.TRANS64 P0, [R0+URZ], R3 ;  /* 0x00000003000085a7 */ /* 0x000ea400080010ff */
[----:B--2---:R-:W-:Y:S05]  /*8fb0*/  @!P0 BRA `(.L_x_136) ;  /* 0xfffffffc00f08947 */ /* 0x004fea000383ffff */
[----:B------:R-:W-:Y:S05]  /*8fc0*/  BRA `(.L_x_137) ;  /* 0xffffff9c00f47947 */ /* 0x000fea000383ffff */
.L_x_41:
[----:B------:R-:W-:-:S07]  /*8fd0*/  MOV R0, UR5 ;  /* 0x0000000500007c02 */ /* 0x000fce0008000f00 */
.L_x_138:
[----:B-1----:R1:W2:Y:S02]  /*8fe0*/  SYNCS.PHASECHK.TRANS64.TRYWAIT P0, [R0+URZ], R3 ;  /* 0x00000003000075a7 */ /* 0x0022a400080011ff */
[----:B--2---:R-:W-:Y:S05]  /*8ff0*/  @!P0 NANOSLEEP.SYNCS 0x989680 ;  /* 0x009896800000895d */ /* 0x004fea0003900000 */
[----:B------:R-:W2:Y:S02]  /*9000*/  @!P0 SYNCS.PHASECHK.TRANS64 P0, [R0+URZ], R3 ;  /* 0x00000003000085a7 */ /* 0x000ea400080010ff */
[----:B--2---:R-:W-:Y:S05]  /*9010*/  @!P0 BRA `(.L_x_138) ;  /* 0xfffffffc00f08947 */ /* 0x004fea000383ffff */
[----:B------:R-:W-:Y:S05]  /*9020*/  BRA `(.L_x_139) ;  /* 0xffffffa000047947 */ /* 0x000fea000383ffff */
.L_x_42:
[----:B------:R-:W-:-:S07]  /*9030*/  MOV R0, UR5 ;  /* 0x0000000500007c02 */ /* 0x000fce0008000f00 */
.L_x_140:
[----:B-1----:R1:W2:Y:S02]  /*9040*/  SYNCS.PHASECHK.TRANS64.TRYWAIT P0, [R0+URZ], R3 ;  /* 0x00000003000075a7 */ /* 0x0022a400080011ff */
[----:B--2---:R-:W-:Y:S05]  /*9050*/  @!P0 NANOSLEEP.SYNCS 0x989680 ;  /* 0x009896800000895d */ /* 0x004fea0003900000 */
[----:B------:R-:W2:Y:S02]  /*9060*/  @!P0 SYNCS.PHASECHK.TRANS64 P0, [R0+URZ], R3 ;  /* 0x00000003000085a7 */ /* 0x000ea400080010ff */
[----:B--2---:R-:W-:Y:S05]  /*9070*/  @!P0 BRA `(.L_x_140) ;  /* 0xfffffffc00f08947 */ /* 0x004fea000383ffff */
[----:B------:R-:W-:Y:S05]  /*9080*/  BRA `(.L_x_141) ;  /* 0xffffffa000147947 */ /* 0x000fea000383ffff */
.L_x_43:
[----:B------:R-:W-:-:S07]  /*9090*/  MOV R0, UR5 ;  /* 0x0000000500007c02 */ /* 0x000fce0008000f00 */
.L_x_142:
[----:B-1----:R1:W2:Y:S02]  /*90a0*/  SYNCS.PHASECHK.TRANS64.TRYWAIT P0, [R0+URZ], R3 ;  /* 0x00000003000075a7 */ /* 0x0022a400080011ff */
[----:B--2---:R-:W-:Y:S05]  /*90b0*/  @!P0 NANOSLEEP.SYNCS 0x989680 ;  /* 0x009896800000895d */ /* 0x004fea0003900000 */
[----:B------:R-:W2:Y:S02]  /*90c0*/  @!P0 SYNCS.PHASECHK.TRANS64 P0, [R0+URZ], R3 ;  /* 0x00000003000085a7 */ /* 0x000ea400080010ff */
[----:B--2---:R-:W-:Y:S05]  /*90d0*/  @!P0 BRA `(.L_x_142) ;  /* 0xfffffffc00f08947 */ /* 0x004fea000383ffff */
[----:B------:R-:W-:Y:S05]  /*90e0*/  BRA `(.L_x_143) ;  /* 0xffffffa000247947 */ /* 0x000fea000383ffff */
.L_x_44:
[----:B------:R-:W-:-:S07]  /*90f0*/  MOV R0, UR5 ;  /* 0x0000000500007c02 */ /* 0x000fce0008000f00 */
.L_x_144:
[----:B-1----:R1:W2:Y:S02]  /*9100*/  SYNCS.PHASECHK.TRANS64.TRYWAIT P0, [R0+URZ], R3 ;  /* 0x00000003000075a7 */ /* 0x0022a400080011ff */
[----:B--2---:R-:W-:Y:S05]  /*9110*/  @!P0 NANOSLEEP.SYNCS 0x989680 ;  /* 0x009896800000895d */ /* 0x004fea0003900000 */
[----:B------:R-:W2:Y:S02]  /*9120*/  @!P0 SYNCS.PHASECHK.TRANS64 P0, [R0+URZ], R3 ;  /* 0x00000003000085a7 */ /* 0x000ea400080010ff */
[----:B--2---:R-:W-:Y:S05]  /*9130*/  @!P0 BRA `(.L_x_144) ;  /* 0xfffffffc00f08947 */ /* 0x004fea000383ffff */
[----:B------:R-:W-:Y:S05]  /*9140*/  BRA `(.L_x_145) ;  /* 0xffffffa000347947 */ /* 0x000fea000383ffff */
.L_x_45:
[----:B------:R-:W-:-:S07]  /*9150*/  MOV R0, UR5 ;  /* 0x0000000500007c02 */ /* 0x000fce0008000f00 */
.L_x_146:
[----:B-1----:R1:W2:Y:S02]  /*9160*/  SYNCS.PHASECHK.TRANS64.TRYWAIT P0, [R0+URZ], R3 ;  /* 0x00000003000075a7 */ /* 0x0022a400080011ff */
[----:B--2---:R-:W-:Y:S05]  /*9170*/  @!P0 NANOSLEEP.SYNCS 0x989680 ;  /* 0x009896800000895d */ /* 0x004fea0003900000 */
[----:B------:R-:W2:Y:S02]  /*9180*/  @!P0 SYNCS.PHASECHK.TRANS64 P0, [R0+URZ], R3 ;  /* 0x00000003000085a7 */ /* 0x000ea400080010ff */
[----:B--2---:R-:W-:Y:S05]  /*9190*/  @!P0 BRA `(.L_x_146) ;  /* 0xfffffffc00f08947 */ /* 0x004fea000383ffff */
[----:B------:R-:W-:Y:S05]  /*91a0*/  BRA `(.L_x_147) ;  /* 0xffffffa000447947 */ /* 0x000fea000383ffff */
.L_x_46:
[----:B------:R-:W-:-:S07]  /*91b0*/  MOV R0, UR5 ;  /* 0x0000000500007c02 */ /* 0x000fce0008000f00 */
.L_x_148:
[----:B-1----:R1:W2:Y:S02]  /*91c0*/  SYNCS.PHASECHK.TRANS64.TRYWAIT P0, [R0+URZ], R3 ;  /* 0x00000003000075a7 */ /* 0x0022a400080011ff */
[----:B--2---:R-:W-:Y:S05]  /*91d0*/  @!P0 NANOSLEEP.SYNCS 0x989680 ;  /* 0x009896800000895d */ /* 0x004fea0003900000 */
[----:B------:R-:W2:Y:S02]  /*91e0*/  @!P0 SYNCS.PHASECHK.TRANS64 P0, [R0+URZ], R3 ;  /* 0x00000003000085a7 */ /* 0x000ea400080010ff */
[----:B--2---:R-:W-:Y:S05]  /*91f0*/  @!P0 BRA `(.L_x_148) ;  /* 0xfffffffc00f08947 */ /* 0x004fea000383ffff */
[----:B------:R-:W-:Y:S05]  /*9200*/  BRA `(.L_x_149) ;  /* 0xffffffa000547947 */ /* 0x000fea000383ffff */
.L_x_47:
[----:B------:R-:W-:-:S07]  /*9210*/  MOV R0, UR5 ;  /* 0x0000000500007c02 */ /* 0x000fce0008000f00 */
.L_x_150:
[----:B-1----:R1:W2:Y:S02]  /*9220*/  SYNCS.PHASECHK.TRANS64.TRYWAIT P0, [R0+URZ], R3 ;  /* 0x00000003000075a7 */ /* 0x0022a400080011ff */
[----:B--2---:R-:W-:Y:S05]  /*9230*/  @!P0 NANOSLEEP.SYNCS 0x989680 ;  /* 0x009896800000895d */ /* 0x004fea0003900000 */
[----:B------:R-:W2:Y:S02]  /*9240*/  @!P0 SYNCS.PHASECHK.TRANS64 P0, [R0+URZ], R3 ;  /* 0x00000003000085a7 */ /* 0x000ea400080010ff */
[----:B--2---:R-:W-:Y:S05]  /*9250*/  @!P0 BRA `(.L_x_150) ;  /* 0xfffffffc00f08947 */ /* 0x004fea000383ffff */
[----:B------:R-:W-:Y:S05]  /*9260*/  BRA `(.L_x_151) ;  /* 0xffffffa000647947 */ /* 0x000fea000383ffff */
.L_x_48:
[----:B------:R-:W-:-:S07]  /*9270*/  MOV R0, UR5 ;  /* 0x0000000500007c02 */ /* 0x000fce0008000f00 */
.L_x_152:
[----:B-1----:R1:W2:Y:S02]  /*9280*/  SYNCS.PHASECHK.TRANS64.TRYWAIT P0, [R0+URZ], R3 ;  /* 0x00000003000075a7 */ /* 0x0022a400080011ff */
[----:B--2---:R-:W-:Y:S05]  /*9290*/  @!P0 NANOSLEEP.SYNCS 0x989680 ;  /* 0x009896800000895d */ /* 0x004fea0003900000 */
[----:B------:R-:W2:Y:S02]  /*92a0*/  @!P0 SYNCS.PHASECHK.TRANS64 P0, [R0+URZ], R3 ;  /* 0x00000003000085a7 */ /* 0x000ea400080010ff */
[----:B--2---:R-:W-:Y:S05]  /*92b0*/  @!P0 BRA `(.L_x_152) ;  /* 0xfffffffc00f08947 */ /* 0x004fea000383ffff */
[----:B------:R-:W-:Y:S05]  /*92c0*/  BRA `(.L_x_153) ;  /* 0xffffffa000747947 */ /* 0x000fea000383ffff */
.L_x_51:
[----:B------:R-:W-:-:S07]  /*92d0*/  MOV R4, UR4 ;  /* 0x0000000400047c02 */ /* 0x000fce0008000f00 */
.L_x_154:
[----:B--2---:R2:W3:Y:S02]  /*92e0*/  SYNCS.PHASECHK.TRANS64.TRYWAIT P1, [R4+URZ+0x148], R7 ;  /* 0x00014807040075a7 */ /* 0x0044e400080211ff */
[----:B---3--:R-:W-:Y:S05]  /*92f0*/  @!P1 NANOSLEEP.SYNCS 0x989680 ;  /* 0x009896800000995d */ /* 0x008fea0003900000 */
[----:B------:R-:W3:Y:S02]  /*9300*/  @!P1 SYNCS.PHASECHK.TRANS64 P1, [R4+URZ+0x148], R7 ;  /* 0x00014807040095a7 */ /* 0x000ee400080210ff */
[----:B---3--:R-:W-:Y:S05]  /*9310*/  @!P1 BRA `(.L_x_154) ;  /* 0xfffffffc00f09947 */ /* 0x008fea000383ffff */
[----:B------:R-:W-:Y:S05]  /*9320*/  BRA `(.L_x_155) ;  /* 0xffffffa000e47947 */ /* 0x000fea000383ffff */
.L_x_52:
[----:B--2---:R-:W-:-:S07]  /*9330*/  MOV R4, UR4 ;  /* 0x0000000400047c02 */ /* 0x004fce0008000f00 */
.L_x_156:
[----:B--2---:R2:W3:Y:S02]  /*9340*/  SYNCS.PHASECHK.TRANS64.TRYWAIT P1, [R4+URZ+0x140], R5 ;  /* 0x00014005040075a7 */ /* 0x0044e400080211ff */
[----:B---3--:R-:W-:Y:S05]  /*9350*/  @!P1 NANOSLEEP.SYNCS 0x989680 ;  /* 0x009896800000995d */ /* 0x008fea0003900000 */
[----:B------:R-:W3:Y:S02]  /*9360*/  @!P1 SYNCS.PHASECHK.TRANS64 P1, [R4+URZ+0x140], R5 ;  /* 0x00014005040095a7 */ /* 0x000ee400080210ff */
[----:B---3--:R-:W-:Y:S05]  /*9370*/  @!P1 BRA `(.L_x_156) ;  /* 0xfffffffc00f09947 */ /* 0x008fea000383ffff */
[----:B------:R-:W-:Y:S05]  /*9380*/  BRA `(.L_x_157) ;  /* 0xffffffa000ec7947 */ /* 0x000fea000383ffff */
.L_x_60:
[----:B------:R-:W-:-:S07]  /*9390*/  MOV R0, UR19 ;  /* 0x0000001300007c02 */ /* 0x000fce0008000f00 */
.L_x_158:
[----:B-1----:R1:W2:Y:S02]  /*93a0*/  SYNCS.PHASECHK.TRANS64.TRYWAIT P0, [R0+URZ+0x140], R3 ;  /* 0x00014003000075a7 */ /* 0x0022a400080011ff */
[----:B--2---:R-:W-:Y:S05]  /*93b0*/  @!P0 NANOSLEEP.SYNCS 0x989680 ;  /* 0x009896800000895d */ /* 0x004fea0003900000 */
[----:B------:R-:W2:Y:S02]  /*93c0*/  @!P0 SYNCS.PHASECHK.TRANS64 P0, [R0+URZ+0x140], R3 ;  /* 0x00014003000085a7 */ /* 0x000ea400080010ff */
[----:B--2---:R-:W-:Y:S05]  /*93d0*/  @!P0 BRA `(.L_x_158) ;  /* 0xfffffffc00f08947 */ /* 0x004fea000383ffff */
[----:B------:R-:W-:Y:S05]  /*93e0*/  BRA `(.L_x_159) ;  /* 0xffffffa800607947 */ /* 0x000fea000383ffff */
.L_x_61:
[----:B------:R-:W-:-:S07]  /*93f0*/  MOV R0, UR23 ;  /* 0x0000001700007c02 */ /* 0x000fce0008000f00 */
.L_x_160:
[----:B-1----:R1:W2:Y:S02]  /*9400*/  SYNCS.PHASECHK.TRANS64.TRYWAIT P0, [R0+URZ+0x160], R3 ;  /* 0x00016003000075a7 */ /* 0x0022a400080011ff */
[----:B--2---:R-:W-:Y:S05]  /*9410*/  @!P0 NANOSLEEP.SYNCS 0x989680 ;  /* 0x009896800000895d */ /* 0x004fea0003900000 */
[----:B------:R-:W2:Y:S02]  /*9420*/  @!P0 SYNCS.PHASECHK.TRANS64 P0, [R0+URZ+0x160], R3 ;  /* 0x00016003000085a7 */ /* 0x000ea400080010ff */
[----:B--2---:R-:W-:Y:S05]  /*9430*/  @!P0 BRA `(.L_x_160) ;  /* 0xfffffffc00f08947 */ /* 0x004fea000383ffff */
[----:B------:R-:W-:Y:S05]  /*9440*/  BRA `(.L_x_161) ;  /* 0xffffffa800787947 */ /* 0x000fea000383ffff */
.L_x_64:
[----:B-1----:R-:W-:Y:S07]  /*9450*/  MOV R0, UR15 ;  /* 0x0000000f00007c02 */ /* 0x002fee0008000f00 */
.L_x_162:
[----:B-1----:R1:W2:Y:S02]  /*9460*/  SYNCS.PHASECHK.TRANS64.TRYWAIT P0, [R0+URZ], R3 ;  /* 0x00000003000075a7 */ /* 0x0022a400080011ff */
[----:B--2---:R-:W-:Y:S05]  /*9470*/  @!P0 NANOSLEEP.SYNCS 0x989680 ;  /* 0x009896800000895d */ /* 0x004fea0003900000 */
[----:B------:R-:W2:Y:S02]  /*9480*/  @!P0 SYNCS.PHASECHK.TRANS64 P0, [R0+URZ], R3 ;  /* 0x00000003000085a7 */ /* 0x000ea400080010ff */
[----:B--2---:R-:W-:Y:S05]  /*9490*/  @!P0 BRA `(.L_x_162) ;  /* 0xfffffffc00f08947 */ /* 0x004fea000383ffff */
[----:B------:R-:W-:Y:S05]  /*94a0*/  BRA `(.L_x_63) ;  /* 0xffffffa800a87947 */ /* 0x000fea000383ffff */
.L_x_67:
[----:B------:R-:W-:-:S07]  /*94b0*/  MOV R0, UR4 ;  /* 0x0000000400007c02 */ /* 0x000fce0008000f00 */
.L_x_163:
[----:B-1----:R1:W3:Y:S02]  /*94c0*/  SYNCS.PHASECHK.TRANS64.TRYWAIT P0, [R0+URZ], R3 ;  /* 0x00000003000075a7 */ /* 0x0022e400080011ff */
[----:B---3--:R-:W-:Y:S05]  /*94d0*/  @!P0 NANOSLEEP.SYNCS 0x989680 ;  /* 0x009896800000895d */ /* 0x008fea0003900000 */
[----:B------:R-:W3:Y:S02]  /*94e0*/  @!P0 SYNCS.PHASECHK.TRANS64 P0, [R0+URZ], R3 ;  /* 0x00000003000085a7 */ /* 0x000ee400080010ff */
[----:B---3--:R-:W-:Y:S05]  /*94f0*/  @!P0 BRA `(.L_x_163) ;  /* 0xfffffffc00f08947 */ /* 0x008fea000383ffff */
[----:B------:R-:W-:Y:S05]  /*9500*/  BRA `(.L_x_164) ;  /* 0xffffffac006c7947 */ /* 0x000fea000383ffff */
.L_x_68:
[----:B------:R-:W-:-:S07]  /*9510*/  MOV R0, UR4 ;  /* 0x0000000400007c02 */ /* 0x000fce0008000f00 */
.L_x_165:
[----:B-1----:R1:W2:Y:S02]  /*9520*/  SYNCS.PHASECHK.TRANS64.TRYWAIT P0, [R0+URZ], R3 ;  /* 0x00000003000075a7 */ /* 0x0022a400080011ff */
[----:B--2---:R-:W-:Y:S05]  /*9530*/  @!P0 NANOSLEEP.SYNCS 0x989680 ;  /* 0x009896800000895d */ /* 0x004fea0003900000 */
[----:B------:R-:W2:Y:S02]  /*9540*/  @!P0 SYNCS.PHASECHK.TRANS64 P0, [R0+URZ], R3 ;  /* 0x00000003000085a7 */ /* 0x000ea400080010ff */
[----:B--2---:R-:W-:Y:S05]  /*9550*/  @!P0 BRA `(.L_x_165) ;  /* 0xfffffffc00f08947 */ /* 0x004fea000383ffff */
[----:B------:R-:W-:Y:S05]  /*9560*/  BRA `(.L_x_166) ;  /* 0xffffffac00787947 */ /* 0x000fea000383ffff */
.L_x_73:
[----:B------:R-:W-:Y:S07]  /*9570*/  MOV R0, UR22 ;  /* 0x0000001600007c02 */ /* 0x000fee0008000f00 */
.L_x_167:
[----:B-1----:R1:W2:Y:S02]  /*9580*/  SYNCS.PHASECHK.TRANS64.TRYWAIT P0, [R0+URZ+0x140], R5 ;  /* 0x00014005000075a7 */ /* 0x0022a400080011ff */
[----:B--2---:R-:W-:Y:S05]  /*9590*/  @!P0 NANOSLEEP.SYNCS 0x989680 ;  /* 0x009896800000895d */ /* 0x004fea0003900000 */
[----:B------:R-:W2:Y:S02]  /*95a0*/  @!P0 SYNCS.PHASECHK.TRANS64 P0, [R0+URZ+0x140], R5 ;  /* 0x00014005000085a7 */ /* 0x000ea400080010ff */
[----:B--2---:R-:W-:Y:S05]  /*95b0*/  @!P0 BRA `(.L_x_167) ;  /* 0xfffffffc00f08947 */ /* 0x004fea000383ffff */
[----:B------:R-:W-:Y:S05]  /*95c0*/  BRA `(.L_x_168) ;  /* 0xffffffb000fc7947 */ /* 0x000fea000383ffff */
.L_x_76:
[----:B------:R-:W-:Y:S07]  /*95d0*/  MOV R9, UR22 ;  /* 0x0000001600097c02 */ /* 0x000fee0008000f00 */
.L_x_169:
[----:B-1----:R1:W2:Y:S02]  /*95e0*/  SYNCS.PHASECHK.TRANS64.TRYWAIT P1, [R9+URZ+0x138], R14 ;  /* 0x0001380e090075a7 */ /* 0x0022a400080211ff */
[----:B--2---:R-:W-:Y:S05]  /*95f0*/  @!P1 NANOSLEEP.SYNCS 0x989680 ;  /* 0x009896800000995d */ /* 0x004fea0003900000 */
[----:B------:R-:W2:Y:S02]  /*9600*/  @!P1 SYNCS.PHASECHK.TRANS64 P1, [R9+URZ+0x138], R14 ;  /* 0x0001380e090095a7 */ /* 0x000ea400080210ff */
[----:B--2---:R-:W-:Y:S05]  /*9610*/  @!P1 BRA `(.L_x_169) ;  /* 0xfffffffc00f09947 */ /* 0x004fea000383ffff */
[----:B------:R-:W-:Y:S05]  /*9620*/  BRA `(.L_x_75) ;  /* 0xffffffb8004c7947 */ /* 0x000fea000383ffff */
.L_x_79:
[----:B------:R-:W-:Y:S07]  /*9630*/  MOV R0, UR4 ;  /* 0x0000000400007c02 */ /* 0x000fee0008000f00 */
.L_x_170:
[----:B-1----:R1:W2:Y:S02]  /*9640*/  SYNCS.PHASECHK.TRANS64.TRYWAIT P1, [R0+URZ+0x118], R9 ;  /* 0x00011809000075a7 */ /* 0x0022a400080211ff */
[----:B--2---:R-:W-:Y:S05]  /*9650*/  @!P1 NANOSLEEP.SYNCS 0x989680 ;  /* 0x009896800000995d */ /* 0x004fea0003900000 */
[----:B------:R-:W2:Y:S02]  /*9660*/  @!P1 SYNCS.PHASECHK.TRANS64 P1, [R0+URZ+0x118], R9 ;  /* 0x00011809000095a7 */ /* 0x000ea400080210ff */
[----:B--2---:R-:W-:Y:S05]  /*9670*/  @!P1 BRA `(.L_x_170) ;  /* 0xfffffffc00f09947 */ /* 0x004fea000383ffff */
[----:B------:R-:W-:Y:S05]  /*9680*/  BRA `(.L_x_171) ;  /* 0xffffffbc00687947 */ /* 0x000fea000383ffff */
.L_x_80:
[----:B------:R-:W-:Y:S07]  /*9690*/  MOV R0, UR5 ;  /* 0x0000000500007c02 */ /* 0x000fee0008000f00 */
.L_x_172:
[----:B-1----:R1:W2:Y:S02]  /*96a0*/  SYNCS.PHASECHK.TRANS64.TRYWAIT P0, [R0+URZ+0x118], R11 ;  /* 0x0001180b000075a7 */ /* 0x0022a400080011ff */
[----:B--2---:R-:W-:Y:S05]  /*96b0*/  @!P0 NANOSLEEP.SYNCS 0x989680 ;  /* 0x009896800000895d */ /* 0x004fea0003900000 */
[----:B------:R-:W2:Y:S02]  /*96c0*/  @!P0 SYNCS.PHASECHK.TRANS64 P0, [R0+URZ+0x118], R11 ;  /* 0x0001180b000085a7 */ /* 0x000ea400080010ff */
[----:B--2---:R-:W-:Y:S05]  /*96d0*/  @!P0 BRA `(.L_x_172) ;  /* 0xfffffffc00f08947 */ /* 0x004fea000383ffff */
[----:B------:R-:W-:Y:S05]  /*96e0*/  BRA `(.L_x_173) ;  /* 0xffffffbc00d07947 */ /* 0x000fea000383ffff */
.L_x_82:
[----:B------:R-:W-:-:S07]  /*96f0*/  MOV R0, UR4 ;  /* 0x0000000400007c02 */ /* 0x000fce0008000f00 */
.L_x_174:
[----:B--2---:R2:W3:Y:S02]  /*9700*/  SYNCS.PHASECHK.TRANS64.TRYWAIT P0, [R0+URZ], R3 ;  /* 0x00000003000075a7 */ /* 0x0044e400080011ff */
[----:B---3--:R-:W-:Y:S05]  /*9710*/  @!P0 NANOSLEEP.SYNCS 0x989680 ;  /* 0x009896800000895d */ /* 0x008fea0003900000 */
[----:B------:R-:W3:Y:S02]  /*9720*/  @!P0 SYNCS.PHASECHK.TRANS64 P0, [R0+URZ], R3 ;  /* 0x00000003000085a7 */ /* 0x000ee400080010ff */
[----:B---3--:R-:W-:Y:S05]  /*9730*/  @!P0 BRA `(.L_x_174) ;  /* 0xfffffffc00f08947 */ /* 0x008fea000383ffff */
[----:B------:R-:W-:Y:S05]  /*9740*/  BRA `(.L_x_175) ;  /* 0xffffffc000547947 */ /* 0x000fea000383ffff */
.L_x_83:
[----:B--2---:R2:W3:Y:S02]  /*9750*/  SYNCS.PHASECHK.TRANS64.TRYWAIT P0, [R2+URZ], R3 ;  /* 0x00000003020075a7 */ /* 0x0044e400080011ff */
[----:B---3--:R-:W-:Y:S05]  /*9760*/  @!P0 NANOSLEEP.SYNCS 0x989680 ;  /* 0x009896800000895d */ /* 0x008fea0003900000 */
[----:B------:R-:W3:Y:S02]  /*9770*/  @!P0 SYNCS.PHASECHK.TRANS64 P0, [R2+URZ], R3 ;  /* 0x00000003020085a7 */ /* 0x000ee400080010ff */
[----:B---3--:R-:W-:Y:S05]  /*9780*/  @!P0 BRA `(.L_x_83) ;  /* 0xfffffffc00f08947 */ /* 0x008fea000383ffff */
[----:B------:R-:W-:Y:S05]  /*9790*/  BRA `(.L_x_176) ;  /* 0xffffffc000807947 */ /* 0x000fea000383ffff */
.L_x_85:
[----:B------:R-:W-:Y:S07]  /*97a0*/  MOV R0, UR50 ;  /* 0x0000003200007c02 */ /* 0x000fee0008000f00 */
.L_x_177:
[----:B-1----:R1:W2:Y:S02]  /*97b0*/  SYNCS.PHASECHK.TRANS64.TRYWAIT P0, [R0+URZ+0x140], R3 ;  /* 0x00014003000075a7 */ /* 0x0022a400080011ff */
[----:B--2---:R-:W-:Y:S05]  /*97c0*/  @!P0 NANOSLEEP.SYNCS 0x989680 ;  /* 0x009896800000895d */ /* 0x004fea0003900000 */
[----:B------:R-:W2:Y:S02]  /*97d0*/  @!P0 SYNCS.PHASECHK.TRANS64 P0, [R0+URZ+0x140], R3 ;  /* 0x00014003000085a7 */ /* 0x000ea400080010ff */
[----:B--2---:R-:W-:Y:S05]  /*97e0*/  @!P0 BRA `(.L_x_177) ;  /* 0xfffffffc00f08947 */ /* 0x004fea000383ffff */
[----:B------:R-:W-:Y:S05]  /*97f0*/  BRA `(.L_x_178) ;  /* 0xffffffc400687947 */ /* 0x000fea000383ffff */
.L_x_95:
[----:B-1----:R1:W2:Y:S02]  /*9800*/  SYNCS.PHASECHK.TRANS64.TRYWAIT P1, [R0+URZ+0x100], R5 ;  /* 0x00010005000075a7 */ /* 0x0022a400080211ff */
[----:B--2---:R-:W-:Y:S05]  /*9810*/  @!P1 NANOSLEEP.SYNCS 0x989680 ;  /* 0x009896800000995d */ /* 0x004fea0003900000 */
[----:B------:R-:W2:Y:S02]  /*9820*/  @!P1 SYNCS.PHASECHK.TRANS64 P1, [R0+URZ+0x100], R5 ;  /* 0x00010005000095a7 */ /* 0x000ea400080210ff */
[----:B--2---:R-:W-:Y:S05]  /*9830*/  @!P1 BRA `(.L_x_95) ;  /* 0xfffffffc00f09947 */ /* 0x004fea000383ffff */
[----:B------:R-:W-:Y:S05]  /*9840*/  BRA `(.L_x_94) ;  /* 0xffffffd400c47947 */ /* 0x000fea000383ffff */
.L_x_97:
[----:B------:R1:W1:Y:S02]  /*9850*/  SYNCS.PHASECHK.TRANS64.TRYWAIT P1, [R106+URZ+0x150], R3 ;  /* 0x000150036a0075a7 */ /* 0x00026400080211ff */
[----:B-1----:R-:W-:Y:S05]  /*9860*/  @!P1 NANOSLEEP.SYNCS 0x989680 ;  /* 0x009896800000995d */ /* 0x002fea0003900000 */
[----:B------:R-:W1:Y:S02]  /*9870*/  @!P1 SYNCS.PHASECHK.TRANS64 P1, [R106+URZ+0x150], R3 ;  /* 0x000150036a0095a7 */ /* 0x000e6400080210ff */
[----:B-1----:R-:W-:Y:S05]  /*9880*/  @!P1 BRA `(.L_x_97) ;  /* 0xfffffffc00f09947 */ /* 0x002fea000383ffff */
[----:B------:R-:W-:Y:S05]  /*9890*/  BRA `(.L_x_96) ;  /* 0xffffffd400f47947 */ /* 0x000fea000383ffff */
.L_x_108:
[----:B--2---:R2:W3:Y:S02]  /*98a0*/  SYNCS.PHASECHK.TRANS64.TRYWAIT P1, [R3+URZ+0x100], R4 ;  /* 0x00010004030075a7 */ /* 0x0044e400080211ff */
[----:B---3--:R-:W-:Y:S05]  /*98b0*/  @!P1 NANOSLEEP.SYNCS 0x989680 ;  /* 0x009896800000995d */ /* 0x008fea0003900000 */
[----:B------:R-:W3:Y:S02]  /*98c0*/  @!P1 SYNCS.PHASECHK.TRANS64 P1, [R3+URZ+0x100], R4 ;  /* 0x00010004030095a7 */ /* 0x000ee400080210ff */
[----:B---3--:R-:W-:Y:S05]  /*98d0*/  @!P1 BRA `(.L_x_108) ;  /* 0xfffffffc00f09947 */ /* 0x008fea000383ffff */
[----:B------:R-:W-:Y:S05]  /*98e0*/  BRA `(.L_x_107) ;  /* 0xffffffe000f87947 */ /* 0x000fea000383ffff */
        .weak           $__internal_0_$__cuda_sm10x_tcgen05_guardrail_trap_col_being_dealloced_not_returned_by_alloc
        .type           $__internal_0_$__cuda_sm10x_tcgen05_guardrail_trap_col_being_dealloced_not_returned_by_alloc,@function
        .size           $__internal_0_$__cuda_sm10x_tcgen05_guardrail_trap_col_being_dealloced_not_returned_by_alloc,($__internal_1_$__cuda_sm10x_tcgen05_guardrail_trap_phase_invalid_during_alloc - $__internal_0_$__cuda_sm10x_tcgen05_guardrail_trap_col_being_dealloced_not_returned_by_alloc)
$__internal_0_$__cuda_sm10x_tcgen05_guardrail_trap_col_being_dealloced_not_returned_by_alloc:
[----:B------:R-:W-:Y:S05]  /*98f0*/  BPT.TRAP 0x1 ;  /* 0x000000040000795c */ /* 0x000fea0000300000 */
[----:B------:R-:W-:-:S04]  /*9900*/  MOV R3, 0x0 ;  /* 0x0000000000037802 */ /* 0x000fc80000000f00 */
[----:B------:R-:W-:Y:S05]  /*9910*/  RET.REL.NODEC R2 `(_ZN7cutlass13device_kernelINS_4conv6kernel13ConvUniversalINS1_16ConvProblemShapeILNS1_8OperatorE2ELi2EEENS1_10collective14CollectiveConvINS1_47MainloopSm100TmaUmmaWarpSpecializedImplicitGemmILS5_2ELi16ELi2ELi1ELi2EN4cute5tupleIJNSA_1CILi1EEESD_SD_EEEEENSB_IJNSC_ILi128EEENSB_IJNSC_ILi64EEEEEENSB_IJNSC_ILi32EEEEEEEEENS_6half_tESM_NSA_8TiledMMAINSA_8MMA_AtomIJNSA_20SM100_MMA_F16BF16_SSISM_SM_fLi128ELi64ELNSA_4UMMA5MajorE1ELSR_1ELNSQ_7ScaleInE0ELSS_0EEEEEENSA_6LayoutISE_NSB_IJNSC_ILi0EEESW_SW_EEEEENSB_IJNSA_10UnderscoreESZ_SZ_EEEEENS7_6detail27Sm100ImplicitGemmTileTraitsINSA_13SM90_TMA_LOADENSA_14ComposedLayoutINSA_7SwizzleILi3ELi4ELi3EEENSA_18smem_ptr_flag_bitsILi16EEENSV_INSB_IJSH_NSC_ILi8EEEEEENSB_IJSD_SH_EEEEEEEvEENS13_INSA_20SM90_TMA_LOAD_IM2COLES1E_vEEEENS_8epilogue10collective18CollectiveEpilogueINS1J_23Sm100TmaWarpSpecializedILi3ELi2ELi32ELb1ELb0EEEJSL_NSB_IJNSV_ISG_SD_EENSV_ISJ_SD_EEEEESM_NSB_IJlNSB_IJSD_llEEESW_EEESM_S1S_NS1J_6fusion15FusionCallbacksIS1N_NS1T_17LinearCombinationISM_fSM_fLNS_15FloatRoundStyleE2EEESL_S1Q_JEEENSA_5SM1004TMEM4LOAD26SM100_TMEM_LOAD_32dp32b32xES14_NS15_INS16_ILi2ELi4ELi3EEES19_NSV_INSB_IJS1A_SJ_EEENSB_IJSJ_SD_EEEEEEENSA_39AutoVectorizingCopyWithAssumedAlignmentILi128EEENSA_14SM90_TMA_STOREES27_S29_S29_EEEvvEEEEvNT_6ParamsE) ;  /* 0xffffff6402b87950 */ /* 0x000fea0003c3ffff */
        .weak           $__internal_1_$__cuda_sm10x_tcgen05_guardrail_trap_phase_invalid_during_alloc
        .type           $__internal_1_$__cuda_sm10x_tcgen05_guardrail_trap_phase_invalid_during_alloc,@function
        .size           $__internal_1_$__cuda_sm10x_tcgen05_guardrail_trap_phase_invalid_during_alloc,($__internal_2_$__cuda_sm10x_tcgen05_guardrail_trap_unallocated_columns_being_dealloced - $__internal_1_$__cuda_sm10x_tcgen05_guardrail_trap_phase_invalid_during_alloc)
$__internal_1_$__cuda_sm10x_tcgen05_guardrail_trap_phase_invalid_during_alloc:
[----:B------:R-:W-:Y:S05]  /*9920*/  BPT.TRAP 0x1 ;  /* 0x000000040000795c */ /* 0x000fea0000300000 */
[----:B------:R-:W-:-:S04]  /*9930*/  HFMA2 R3, -RZ, RZ, 0, 0 ;  /* 0x00000000ff037431 */ /* 0x000fc800000001ff */
[----:B------:R-:W-:Y:S05]  /*9940*/  RET.REL.NODEC R2 `(_ZN7cutlass13device_kernelINS_4conv6kernel13ConvUniversalINS1_16ConvProblemShapeILNS1_8OperatorE2ELi2EEENS1_10collective14CollectiveConvINS1_47MainloopSm100TmaUmmaWarpSpecializedImplicitGemmILS5_2ELi16ELi2ELi1ELi2EN4cute5tupleIJNSA_1CILi1EEESD_SD_EEEEENSB_IJNSC_ILi128EEENSB_IJNSC_ILi64EEEEEENSB_IJNSC_ILi32EEEEEEEEENS_6half_tESM_NSA_8TiledMMAINSA_8MMA_AtomIJNSA_20SM100_MMA_F16BF16_SSISM_SM_fLi128ELi64ELNSA_4UMMA5MajorE1ELSR_1ELNSQ_7ScaleInE0ELSS_0EEEEEENSA_6LayoutISE_NSB_IJNSC_ILi0EEESW_SW_EEEEENSB_IJNSA_10UnderscoreESZ_SZ_EEEEENS7_6detail27Sm100ImplicitGemmTileTraitsINSA_13SM90_TMA_LOADENSA_14ComposedLayoutINSA_7SwizzleILi3ELi4ELi3EEENSA_18smem_ptr_flag_bitsILi16EEENSV_INSB_IJSH_NSC_ILi8EEEEEENSB_IJSD_SH_EEEEEEEvEENS13_INSA_20SM90_TMA_LOAD_IM2COLES1E_vEEEENS_8epilogue10collective18CollectiveEpilogueINS1J_23Sm100TmaWarpSpecializedILi3ELi2ELi32ELb1ELb0EEEJSL_NSB_IJNSV_ISG_SD_EENSV_ISJ_SD_EEEEESM_NSB_IJlNSB_IJSD_llEEESW_EEESM_S1S_NS1J_6fusion15FusionCallbacksIS1N_NS1T_17LinearCombinationISM_fSM_fLNS_15FloatRoundStyleE2EEESL_S1Q_JEEENSA_5SM1004TMEM4LOAD26SM100_TMEM_LOAD_32dp32b32xES14_NS15_INS16_ILi2ELi4ELi3EEES19_NSV_INSB_IJS1A_SJ_EEENSB_IJSJ_SD_EEEEEEENSA_39AutoVectorizingCopyWithAssumedAlignmentILi128EEENSA_14SM90_TMA_STOREES27_S29_S29_EEEvvEEEEvNT_6ParamsE) ;  /* 0xffffff6402ac7950 */ /* 0x000fea0003c3ffff */
        .weak           $__internal_2_$__cuda_sm10x_tcgen05_guardrail_trap_unallocated_columns_being_dealloced
        .type           $__internal_2_$__cuda_sm10x_tcgen05_guardrail_trap_unallocated_columns_being_dealloced,@function
        .size           $__internal_2_$__cuda_sm10x_tcgen05_guardrail_trap_unallocated_columns_being_dealloced,(.L_x_180 - $__internal_2_$__cuda_sm10x_tcgen05_guardrail_trap_unallocated_columns_being_dealloced)
$__internal_2_$__cuda_sm10x_tcgen05_guardrail_trap_unallocated_columns_being_dealloced:
[----:B------:R-:W-:Y:S05]  /*9950*/  BPT.TRAP 0x1 ;  /* 0x000000040000795c */ /* 0x000fea0000300000 */
[----:B------:R-:W-:-:S04]  /*9960*/  MOV R3, 0x0 ;  /* 0x0000000000037802 */ /* 0x000fc80000000f00 */
[----:B------:R-:W-:Y:S05]  /*9970*/  RET.REL.NODEC R2 `(_ZN7cutlass13device_kernelINS_4conv6kernel13ConvUniversalINS1_16ConvProblemShapeILNS1_8OperatorE2ELi2EEENS1_10collective14CollectiveConvINS1_47MainloopSm100TmaUmmaWarpSpecializedImplicitGemmILS5_2ELi16ELi2ELi1ELi2EN4cute5tupleIJNSA_1CILi1EEESD_SD_EEEEENSB_IJNSC_ILi128EEENSB_IJNSC_ILi64EEEEEENSB_IJNSC_ILi32EEEEEEEEENS_6half_tESM_NSA_8TiledMMAINSA_8MMA_AtomIJNSA_20SM100_MMA_F16BF16_SSISM_SM_fLi128ELi64ELNSA_4UMMA5MajorE1ELSR_1ELNSQ_7ScaleInE0ELSS_0EEEEEENSA_6LayoutISE_NSB_IJNSC_ILi0EEESW_SW_EEEEENSB_IJNSA_10UnderscoreESZ_SZ_EEEEENS7_6detail27Sm100ImplicitGemmTileTraitsINSA_13SM90_TMA_LOADENSA_14ComposedLayoutINSA_7SwizzleILi3ELi4ELi3EEENSA_18smem_ptr_flag_bitsILi16EEENSV_INSB_IJSH_NSC_ILi8EEEEEENSB_IJSD_SH_EEEEEEEvEENS13_INSA_20SM90_TMA_LOAD_IM2COLES1E_vEEEENS_8epilogue10collective18CollectiveEpilogueINS1J_23Sm100TmaWarpSpecializedILi3ELi2ELi32ELb1ELb0EEEJSL_NSB_IJNSV_ISG_SD_EENSV_ISJ_SD_EEEEESM_NSB_IJlNSB_IJSD_llEEESW_EEESM_S1S_NS1J_6fusion15FusionCallbacksIS1N_NS1T_17LinearCombinationISM_fSM_fLNS_15FloatRoundStyleE2EEESL_S1Q_JEEENSA_5SM1004TMEM4LOAD26SM100_TMEM_LOAD_32dp32b32xES14_NS15_INS16_ILi2ELi4ELi3EEES19_NSV_INSB_IJS1A_SJ_EEENSB_IJSJ_SD_EEEEEEENSA_39AutoVectorizingCopyWithAssumedAlignmentILi128EEENSA_14SM90_TMA_STOREES27_S29_S29_EEEvvEEEEvNT_6ParamsE) ;  /* 0xffffff6402a07950 */ /* 0x000fea0003c3ffff */
.L_x_179:
[----:B------:R-:W-:-:S00]  /*9980*/  BRA `(.L_x_179) ;  /* 0xfffffffc00fc7947 */ /* 0x000fc0000383ffff */
[----:B------:R-:W-:-:S00]  /*9990*/  NOP ;  /* 0x0000000000007918 */ /* 0x000fc00000000000 */
        /* <DEDUP_REMOVED lines=14> */
.L_x_180:


//--------------------- .nv.global.init           --------------------------
	.section	.nv.global.init,"aw",@progbits
.nv.global.init:
	.type		$str$29,@object
	.size		$str$29,($str$30 - $str$29)
$str$29:
        /*0000*/ 	.byte	0x28, 0x61, 0x64, 0x64, 0x72, 0x65, 0x73, 0x73, 0x20, 0x26, 0x20, 0x6d, 0x61, 0x73, 0x6b, 0x29
        /*0010*/ 	.byte	0x20, 0x3d, 0x3d, 0x20, 0x30, 0x00
	.type		$str$30,@object
	.size		$str$30,($str$28 - $str$30)
$str$30:
        /*0016*/ 	.byte	0x2f, 0x74, 0x6d, 0x70, 0x2f, 0x63, 0x75, 0x74, 0x6c, 0x61, 0x73, 0x73, 0x5f, 0x73, 0x77, 0x65
        /*0026*/ 	.byte	0x65, 0x70, 0x5f, 0x73, 0x72, 0x63, 0x2f, 0x69, 0x6e, 0x63, 0x6c, 0x75, 0x64, 0x65, 0x2f, 0x63
        /*0036*/ 	.byte	0x75, 0x74, 0x65, 0x2f, 0x70, 0x6f, 0x69, 0x6e, 0x74, 0x65, 0x72, 0x5f, 0x66, 0x6c, 0x61, 0x67
        /*0046*/ 	.byte	0x67, 0x65, 0x64, 0x2e, 0x68, 0x70, 0x70, 0x00
	.type		$str$28,@object
	.size		$str$28,($str$27 - $str$28)
$str$28:
        /*004e*/ 	.byte	0x2f, 0x74, 0x6d, 0x70, 0x2f, 0x63, 0x75, 0x74, 0x6c, 0x61, 0x73, 0x73, 0x5f, 0x73, 0x77, 0x65
        /*005e*/ 	.byte	0x65, 0x70, 0x5f, 0x73, 0x72, 0x63, 0x2f, 0x69, 0x6e, 0x63, 0x6c, 0x75, 0x64, 0x65, 0x2f, 0x63
        /*006e*/ 	.byte	0x75, 0x74, 0x65, 0x2f, 0x61, 0x74, 0x6f, 0x6d, 0x2f, 0x63, 0x6f, 0x70, 0x79, 0x5f, 0x74, 0x72
        /*007e*/ 	.byte	0x61, 0x69, 0x74, 0x73, 0x5f, 0x73, 0x6d, 0x31, 0x30, 0x30, 0x2e, 0x68, 0x70, 0x70, 0x00
	.type		$str$27,@object
	.size		$str$27,(__unnamed_1 - $str$27)
$str$27:
        /*008d*/ 	.byte	0x28, 0x28, 0x75, 0x69, 0x6e, 0x74, 0x33, 0x32, 0x5f, 0x74, 0x28, 0x74, 0x68, 0x72, 0x65, 0x61
        /*009d*/ 	.byte	0x64, 0x49, 0x64, 0x78, 0x2e, 0x78, 0x29, 0x20, 0x2f, 0x20, 0x33, 0x32, 0x29, 0x20, 0x25, 0x20
        /*00ad*/ 	.byte	0x34, 0x29, 0x20, 0x3d, 0x3d, 0x20, 0x28, 0x28, 0x28, 0x74, 0x6d, 0x65, 0x6d, 0x5f, 0x61, 0x64
        /*00bd*/ 	.byte	0x64, 0x72, 0x20, 0x3e, 0x3e, 0x20, 0x31, 0x36, 0x29, 0x20, 0x2f, 0x20, 0x33, 0x32, 0x29, 0x20
        /*00cd*/ 	.byte	0x25, 0x20, 0x34, 0x29, 0x00
	.type		__unnamed_1,@object
	.size		__unnamed_1,(__unnamed_2 - __unnamed_1)
__unnamed_1:
        /*00d2*/ 	.byte	0x61, 0x75, 0x74, 0x6f, 0x20, 0x63, 0x75, 0x74, 0x65, 0x3a, 0x3a, 0x61, 0x73, 0x5f, 0x70, 0x6f
        /* <DEDUP_REMOVED lines=24> */
        /*0262*/ 	.byte	0x3e, 0x3e, 0x3e, 0x3e, 0x5d, 0x00
	.type		__unnamed_2,@object
	.size		__unnamed_2,(.L_2 - __unnamed_2)
__unnamed_2:
        /* <DEDUP_REMOVED lines=42> */
        /*0508*/ 	.byte	0x3e, 0x3e, 0x5d, 0x00
.L_2:


//--------------------- .nv.shared._ZN7cutlass13device_kernelINS_4conv6kernel13ConvUniversalINS1_16ConvProblemShapeILNS1_8OperatorE2ELi2EEENS1_10collective14CollectiveConvINS1_47MainloopSm100TmaUmmaWarpSpecializedImplicitGemmILS5_2ELi16ELi2ELi1ELi2EN4cute5tupleIJNSA_1CILi1EEESD_SD_EEEEENSB_IJNSC_ILi128EEENSB_IJNSC_ILi64EEEEEENSB_IJNSC_ILi32EEEEEEEEENS_6half_tESM_NSA_8TiledMMAINSA_8MMA_AtomIJNSA_20SM100_MMA_F16BF16_SSISM_SM_fLi128ELi64ELNSA_4UMMA5MajorE1ELSR_1ELNSQ_7ScaleInE0ELSS_0EEEEEENSA_6LayoutISE_NSB_IJNSC_ILi0EEESW_SW_EEEEENSB_IJNSA_10UnderscoreESZ_SZ_EEEEENS7_6detail27Sm100ImplicitGemmTileTraitsINSA_13SM90_TMA_LOADENSA_14ComposedLayoutINSA_7SwizzleILi3ELi4ELi3EEENSA_18smem_ptr_flag_bitsILi16EEENSV_INSB_IJSH_NSC_ILi8EEEEEENSB_IJSD_SH_EEEEEEEvEENS13_INSA_20SM90_TMA_LOAD_IM2COLES1E_vEEEENS_8epilogue10collective18CollectiveEpilogueINS1J_23Sm100TmaWarpSpecializedILi3ELi2ELi32ELb1ELb0EEEJSL_NSB_IJNSV_ISG_SD_EENSV_ISJ_SD_EEEEESM_NSB_IJlNSB_IJSD_llEEESW_EEESM_S1S_NS1J_6fusion15FusionCallbacksIS1N_NS1T_17LinearCombinationISM_fSM_fLNS_15FloatRoundStyleE2EEESL_S1Q_JEEENSA_5SM1004TMEM4LOAD26SM100_TMEM_LOAD_32dp32b32xES14_NS15_INS16_ILi2ELi4ELi3EEES19_NSV_INSB_IJS1A_SJ_EEENSB_IJSJ_SD_EEEEEEENSA_39AutoVectorizingCopyWithAssumedAlignmentILi128EEENSA_14SM90_TMA_STOREES27_S29_S29_EEEvvEEEEvNT_6ParamsE --------------------------
	.section	.nv.shared._ZN7cutlass13device_kernelINS_4conv6kernel13ConvUniversalINS1_16ConvProblemShapeILNS1_8OperatorE2ELi2EEENS1_10collective14CollectiveConvINS1_47MainloopSm100TmaUmmaWarpSpecializedImplicitGemmILS5_2ELi16ELi2ELi1ELi2EN4cute5tupleIJNSA_1CILi1EEESD_SD_EEEEENSB_IJNSC_ILi128EEENSB_IJNSC_ILi64EEEEEENSB_IJNSC_ILi32EEEEEEEEENS_6half_tESM_NSA_8TiledMMAINSA_8MMA_AtomIJNSA_20SM100_MMA_F16BF16_SSISM_SM_fLi128ELi64ELNSA_4UMMA5MajorE1ELSR_1ELNSQ_7ScaleInE0ELSS_0EEEEEENSA_6LayoutISE_NSB_IJNSC_ILi0EEESW_SW_EEEEENSB_IJNSA_10UnderscoreESZ_SZ_EEEEENS7_6detail27Sm100ImplicitGemmTileTraitsINSA_13SM90_TMA_LOADENSA_14ComposedLayoutINSA_7SwizzleILi3ELi4ELi3EEENSA_18smem_ptr_flag_bitsILi16EEENSV_INSB_IJSH_NSC_ILi8EEEEEENSB_IJSD_SH_EEEEEEEvEENS13_INSA_20SM90_TMA_LOAD_IM2COLES1E_vEEEENS_8epilogue10collective18CollectiveEpilogueINS1J_23Sm100TmaWarpSpecializedILi3ELi2ELi32ELb1ELb0EEEJSL_NSB_IJNSV_ISG_SD_EENSV_ISJ_SD_EEEEESM_NSB_IJlNSB_IJSD_llEEESW_EEESM_S1S_NS1J_6fusion15FusionCallbacksIS1N_NS1T_17LinearCombinationISM_fSM_fLNS_15FloatRoundStyleE2EEESL_S1Q_JEEENSA_5SM1004TMEM4LOAD26SM100_TMEM_LOAD_32dp32b32xES14_NS15_INS16_ILi2ELi4ELi3EEES19_NSV_INSB_IJS1A_SJ_EEENSB_IJSJ_SD_EEEEEEENSA_39AutoVectorizingCopyWithAssumedAlignmentILi128EEENSA_14SM90_TMA_STOREES27_S29_S29_EEEvvEEEEvNT_6ParamsE,"aw",@nobits
	.sectionflags	@""
	.align	16
	.zero		1024


//--------------------- .nv.shared.reserved.0     --------------------------
	.section	.nv.shared.reserved.0,"aw",@nobits
	.weak		__nv_reservedSMEM_offset_0_alias
	.size		__nv_reservedSMEM_offset_0_alias, 0, 64
	.other		__nv_reservedSMEM_offset_0_alias,@"STO_CUDA_RESERVED_SHARED STV_DEFAULT"
__nv_reservedSMEM_offset_0_alias:
	.zero		0
.nv.shared.reserved.0:
	.zero		64
	.weak		__nv_reservedSMEM_tcgen05_partition
	.type		__nv_reservedSMEM_tcgen05_partition,@object
	.size		__nv_reservedSMEM_tcgen05_partition,(.L_0 - __nv_reservedSMEM_tcgen05_partition)
__nv_reservedSMEM_tcgen05_partition:
	.zero		32
.L_0:


//--------------------- .nv.global                --------------------------
	.section	.nv.global,"aw",@nobits
.nv.global:
	.type		_ZN39_INTERNAL_b8de8a48_4_k_cu_6d1deea5_27424cute1_E,@object
	.size		_ZN39_INTERNAL_b8de8a48_4_k_cu_6d1deea5_27424cute1_E,(_ZN39_INTERNAL_b8de8a48_4_k_cu_6d1deea5_27424cuda3std3__45__cpo6cbeginE - _ZN39_INTERNAL_b8de8a48_4_k_cu_6d1deea5_27424cute1_E)
_ZN39_INTERNAL_b8de8a48_4_k_cu_6d1deea5_27424cute1_E:
	.zero		1
	.type		_ZN39_INTERNAL_b8de8a48_4_k_cu_6d1deea5_27424cuda3std3__45__cpo6cbeginE,@object
	.size		_ZN39_INTERNAL_b8de8a48_4_k_cu_6d1deea5_27424cuda3std3__45__cpo6cbeginE,(_ZN39_INTERNAL_b8de8a48_4_k_cu_6d1deea5_27424cuda3std3__48in_placeE - _ZN39_INTERNAL_b8de8a48_4_k_cu_6d1deea5_27424cuda3std3__45__cpo6cbeginE)
_ZN39_INTERNAL_b8de8a48_4_k_cu_6d1deea5_27424cuda3std3__45__cpo6cbeginE:
	.zero		1
	.type		_ZN39_INTERNAL_b8de8a48_4_k_cu_6d1deea5_27424cuda3std3__48in_placeE,@object
	.size		_ZN39_INTERNAL_b8de8a48_4_k_cu_6d1deea5_27424cuda3std3__48in_placeE,(_ZN39_INTERNAL_b8de8a48_4_k_cu_6d1deea5_27424cuda3std6ranges3__45__cpo9iter_moveE - _ZN39_INTERNAL_b8de8a48_4_k_cu_6d1deea5_27424cuda3std3__48in_placeE)
_ZN39_INTERNAL_b8de8a48_4_k_cu_6d1deea5_27424cuda3std3__48in_placeE:
	.zero		1
	.type		_ZN39_INTERNAL_b8de8a48_4_k_cu_6d1deea5_27424cuda3std6ranges3__45__cpo9iter_moveE,@object
	.size		_ZN39_INTERNAL_b8de8a48_4_k_cu_6d1deea5_27424cuda3std6ranges3__45__cpo9iter_moveE,(_ZN39_INTERNAL_b8de8a48_4_k_cu_6d1deea5_27424cuda3std3__45__cpo5beginE - _ZN39_INTERNAL_b8de8a48_4_k_cu_6d1deea5_27424cuda3std6ranges3__45__cpo9iter_moveE)
_ZN39_INTERNAL_b8de8a48_4_k_cu_6d1deea5_27424cuda3std6ranges3__45__cpo9iter_moveE:
	.zero		1
	.type		_ZN39_INTERNAL_b8de8a48_4_k_cu_6d1deea5_27424cuda3std3__45__cpo5beginE,@object
	.size		_ZN39_INTERNAL_b8de8a48_4_k_cu_6d1deea5_27424cuda3std3__45__cpo5beginE,(_ZN39_INTERNAL_b8de8a48_4_k_cu_6d1deea5_27424cuda3std3__441_GLOBAL__N__b8de8a48_4_k_cu_6d1deea5_27426ignoreE - _ZN39_INTERNAL_b8de8a48_4_k_cu_6d1deea5_27424cuda3std3__45__cpo5beginE)
_ZN39_INTERNAL_b8de8a48_4_k_cu_6d1deea5_27424cuda3std3__45__cpo5beginE:
	.zero		1
	.type		_ZN39_INTERNAL_b8de8a48_4_k_cu_6d1deea5_27424cuda3std3__441_GLOBAL__N__b8de8a48_4_k_cu_6d1deea5_27426ignoreE,@object
	.size		_ZN39_INTERNAL_b8de8a48_4_k_cu_6d1deea5_27424cuda3std3__441_GLOBAL__N__b8de8a48_4_k_cu_6d1deea5_27426ignoreE,(_ZN39_INTERNAL_b8de8a48_4_k_cu_6d1deea5_27424cute7productE - _ZN39_INTERNAL_b8de8a48_4_k_cu_6d1deea5_27424cuda3std3__441_GLOBAL__N__b8de8a48_4_k_cu_6d1deea5_27426ignoreE)
_ZN39_INTERNAL_b8de8a48_4_k_cu_6d1deea5_27424cuda3std3__441_GLOBAL__N__b8de8a48_4_k_cu_6d1deea5_27426ignoreE:
	.zero		1
	.type		_ZN39_INTERNAL_b8de8a48_4_k_cu_6d1deea5_27424cute7productE,@object
	.size		_ZN39_INTERNAL_b8de8a48_4_k_cu_6d1deea5_27424cute7productE,(_ZN39_INTERNAL_b8de8a48_4_k_cu_6d1deea5_27424cuda3std3__45__cpo3endE - _ZN39_INTERNAL_b8de8a48_4_k_cu_6d1deea5_27424cute7productE)
_ZN39_INTERNAL_b8de8a48_4_k_cu_6d1deea5_27424cute7productE:
	.zero		1
	.type		_ZN39_INTERNAL_b8de8a48_4_k_cu_6d1deea5_27424cuda3std3__45__cpo3endE,@object
	.size		_ZN39_INTERNAL_b8de8a48_4_k_cu_6d1deea5_27424cuda3std3__45__cpo3endE,(_ZN39_INTERNAL_b8de8a48_4_k_cu_6d1deea5_27424cuda3std3__419piecewise_constructE - _ZN39_INTERNAL_b8de8a48_4_k_cu_6d1deea5_27424cuda3std3__45__cpo3endE)
_ZN39_INTERNAL_b8de8a48_4_k_cu_6d1deea5_27424cuda3std3__45__cpo3endE:
	.zero		1
	.type		_ZN39_INTERNAL_b8de8a48_4_k_cu_6d1deea5_27424cuda3std3__419piecewise_constructE,@object
	.size		_ZN39_INTERNAL_b8de8a48_4_k_cu_6d1deea5_27424cuda3std3__419piecewise_constructE,(_ZN39_INTERNAL_b8de8a48_4_k_cu_6d1deea5_27424cuda3std3__45__cpo4cendE - _ZN39_INTERNAL_b8de8a48_4_k_cu_6d1deea5_27424cuda3std3__419piecewise_constructE)
_ZN39_INTERNAL_b8de8a48_4_k_cu_6d1deea5_27424cuda3std3__419piecewise_constructE:
	.zero		1
	.type		_ZN39_INTERNAL_b8de8a48_4_k_cu_6d1deea5_27424cuda3std3__45__cpo4cendE,@object
	.size		_ZN39_INTERNAL_b8de8a48_4_k_cu_6d1deea5_27424cuda3std3__45__cpo4cendE,(_ZN39_INTERNAL_b8de8a48_4_k_cu_6d1deea5_27424cuda3std6ranges3__45__cpo4swapE - _ZN39_INTERNAL_b8de8a48_4_k_cu_6d1deea5_27424cuda3std3__45__cpo4cendE)
_ZN39_INTERNAL_b8de8a48_4_k_cu_6d1deea5_27424cuda3std3__45__cpo4cendE:
	.zero		1
	.type		_ZN39_INTERNAL_b8de8a48_4_k_cu_6d1deea5_27424cuda3std6ranges3__45__cpo4swapE,@object
	.size		_ZN39_INTERNAL_b8de8a48_4_k_cu_6d1deea5_27424cuda3std6ranges3__45__cpo4swapE,(.L_10 - _ZN39_INTERNAL_b8de8a48_4_k_cu_6d1deea5_27424cuda3std6ranges3__45__cpo4swapE)
_ZN39_INTERNAL_b8de8a48_4_k_cu_6d1deea5_27424cuda3std6ranges3__45__cpo4swapE:
	.zero		1
.L_10:


//--------------------- .nv.constant0._ZN7cutlass13device_kernelINS_4conv6kernel13ConvUniversalINS1_16ConvProblemShapeILNS1_8OperatorE2ELi2EEENS1_10collective14CollectiveConvINS1_47MainloopSm100TmaUmmaWarpSpecializedImplicitGemmILS5_2ELi16ELi2ELi1ELi2EN4cute5tupleIJNSA_1CILi1EEESD_SD_EEEEENSB_IJNSC_ILi128EEENSB_IJNSC_ILi64EEEEEENSB_IJNSC_ILi32EEEEEEEEENS_6half_tESM_NSA_8TiledMMAINSA_8MMA_AtomIJNSA_20SM100_MMA_F16BF16_SSISM_SM_fLi128ELi64ELNSA_4UMMA5MajorE1ELSR_1ELNSQ_7ScaleInE0ELSS_0EEEEEENSA_6LayoutISE_NSB_IJNSC_ILi0EEESW_SW_EEEEENSB_IJNSA_10UnderscoreESZ_SZ_EEEEENS7_6detail27Sm100ImplicitGemmTileTraitsINSA_13SM90_TMA_LOADENSA_14ComposedLayoutINSA_7SwizzleILi3ELi4ELi3EEENSA_18smem_ptr_flag_bitsILi16EEENSV_INSB_IJSH_NSC_ILi8EEEEEENSB_IJSD_SH_EEEEEEEvEENS13_INSA_20SM90_TMA_LOAD_IM2COLES1E_vEEEENS_8epilogue10collective18CollectiveEpilogueINS1J_23Sm100TmaWarpSpecializedILi3ELi2ELi32ELb1ELb0EEEJSL_NSB_IJNSV_ISG_SD_EENSV_ISJ_SD_EEEEESM_NSB_IJlNSB_IJSD_llEEESW_EEESM_S1S_NS1J_6fusion15FusionCallbacksIS1N_NS1T_17LinearCombinationISM_fSM_fLNS_15FloatRoundStyleE2EEESL_S1Q_JEEENSA_5SM1004TMEM4LOAD26SM100_TMEM_LOAD_32dp32b32xES14_NS15_INS16_ILi2ELi4ELi3EEES19_NSV_INSB_IJS1A_SJ_EEENSB_IJSJ_SD_EEEEEEENSA_39AutoVectorizingCopyWithAssumedAlignmentILi128EEENSA_14SM90_TMA_STOREES27_S29_S29_EEEvvEEEEvNT_6ParamsE --------------------------
	.section	.nv.constant0._ZN7cutlass13device_kernelINS_4conv6kernel13ConvUniversalINS1_16ConvProblemShapeILNS1_8OperatorE2ELi2EEENS1_10collective14CollectiveConvINS1_47MainloopSm100TmaUmmaWarpSpecializedImplicitGemmILS5_2ELi16ELi2ELi1ELi2EN4cute5tupleIJNSA_1CILi1EEESD_SD_EEEEENSB_IJNSC_ILi128EEENSB_IJNSC_ILi64EEEEEENSB_IJNSC_ILi32EEEEEEEEENS_6half_tESM_NSA_8TiledMMAINSA_8MMA_AtomIJNSA_20SM100_MMA_F16BF16_SSISM_SM_fLi128ELi64ELNSA_4UMMA5MajorE1ELSR_1ELNSQ_7ScaleInE0ELSS_0EEEEEENSA_6LayoutISE_NSB_IJNSC_ILi0EEESW_SW_EEEEENSB_IJNSA_10UnderscoreESZ_SZ_EEEEENS7_6detail27Sm100ImplicitGemmTileTraitsINSA_13SM90_TMA_LOADENSA_14ComposedLayoutINSA_7SwizzleILi3ELi4ELi3EEENSA_18smem_ptr_flag_bitsILi16EEENSV_INSB_IJSH_NSC_ILi8EEEEEENSB_IJSD_SH_EEEEEEEvEENS13_INSA_20SM90_TMA_LOAD_IM2COLES1E_vEEEENS_8epilogue10collective18CollectiveEpilogueINS1J_23Sm100TmaWarpSpecializedILi3ELi2ELi32ELb1ELb0EEEJSL_NSB_IJNSV_ISG_SD_EENSV_ISJ_SD_EEEEESM_NSB_IJlNSB_IJSD_llEEESW_EEESM_S1S_NS1J_6fusion15FusionCallbacksIS1N_NS1T_17LinearCombinationISM_fSM_fLNS_15FloatRoundStyleE2EEESL_S1Q_JEEENSA_5SM1004TMEM4LOAD26SM100_TMEM_LOAD_32dp32b32xES14_NS15_INS16_ILi2ELi4ELi3EEES19_NSV_INSB_IJS1A_SJ_EEENSB_IJSJ_SD_EEEEEEENSA_39AutoVectorizingCopyWithAssumedAlignmentILi128EEENSA_14SM90_TMA_STOREES27_S29_S29_EEEvvEEEEvNT_6ParamsE,"a",@progbits
	.sectionflags	@""
	.align	4
.nv.constant0._ZN7cutlass13device_kernelINS_4conv6kernel13ConvUniversalINS1_16ConvProblemShapeILNS1_8OperatorE2ELi2EEENS1_10collective14CollectiveConvINS1_47MainloopSm100TmaUmmaWarpSpecializedImplicitGemmILS5_2ELi16ELi2ELi1ELi2EN4cute5tupleIJNSA_1CILi1EEESD_SD_EEEEENSB_IJNSC_ILi128EEENSB_IJNSC_ILi64EEEEEENSB_IJNSC_ILi32EEEEEEEEENS_6half_tESM_NSA_8TiledMMAINSA_8MMA_AtomIJNSA_20SM100_MMA_F16BF16_SSISM_SM_fLi128ELi64ELNSA_4UMMA5MajorE1ELSR_1ELNSQ_7ScaleInE0ELSS_0EEEEEENSA_6LayoutISE_NSB_IJNSC_ILi0EEESW_SW_EEEEENSB_IJNSA_10UnderscoreESZ_SZ_EEEEENS7_6detail27Sm100ImplicitGemmTileTraitsINSA_13SM90_TMA_LOADENSA_14ComposedLayoutINSA_7SwizzleILi3ELi4ELi3EEENSA_18smem_ptr_flag_bitsILi16EEENSV_INSB_IJSH_NSC_ILi8EEEEEENSB_IJSD_SH_EEEEEEEvEENS13_INSA_20SM90_TMA_LOAD_IM2COLES1E_vEEEENS_8epilogue10collective18CollectiveEpilogueINS1J_23Sm100TmaWarpSpecializedILi3ELi2ELi32ELb1ELb0EEEJSL_NSB_IJNSV_ISG_SD_EENSV_ISJ_SD_EEEEESM_NSB_IJlNSB_IJSD_llEEESW_EEESM_S1S_NS1J_6fusion15FusionCallbacksIS1N_NS1T_17LinearCombinationISM_fSM_fLNS_15FloatRoundStyleE2EEESL_S1Q_JEEENSA_5SM1004TMEM4LOAD26SM100_TMEM_LOAD_32dp32b32xES14_NS15_INS16_ILi2ELi4ELi3EEES19_NSV_INSB_IJS1A_SJ_EEENSB_IJSJ_SD_EEEEEEENSA_39AutoVectorizingCopyWithAssumedAlignmentILi128EEENSA_14SM90_TMA_STOREES27_S29_S29_EEEvvEEEEvNT_6ParamsE:
	.zero		2944


//--------------------- SYMBOLS --------------------------

	.type		.nv.reservedSmem.offset0,@object
	.size		.nv.reservedSmem.offset0,0x4
	.type		.nv.reservedSmem.cap,@object
	.size		.nv.reservedSmem.cap,0x4
	.type		__assertfail,@function
